def gluon_tcgen05(
    a_ptr,
    b_ptr,
    c_ptr,
    M,
    N,
    K,
    stride_am,
    stride_bk,
    stride_cm,
    BLOCK_M: gl.constexpr,
    BLOCK_N: gl.constexpr,
    BLOCK_K: gl.constexpr,
    DTYPE: gl.constexpr,
    A_LAYOUT: gl.constexpr,
    B_LAYOUT: gl.constexpr,
    C_LAYOUT: gl.constexpr,
    B_SHAPE: gl.constexpr,
    TMEM_LAYOUT: gl.constexpr,
    TMEM_REG: gl.constexpr,
    TRANS_B: gl.constexpr,
    NUM_BUFFERS: gl.constexpr,
):
    a_desc = tma.make_tensor_descriptor(
        a_ptr, [M, K], [stride_am, 1], [BLOCK_M, BLOCK_K], A_LAYOUT
    )
    b_desc = tma.make_tensor_descriptor(
        b_ptr,
        [N, K] if TRANS_B else [K, N],
        [stride_bk, 1],
        B_SHAPE,
        B_LAYOUT,
    )
    c_desc = tma.make_tensor_descriptor(
        c_ptr, [M, N], [stride_cm, 1], [BLOCK_M, BLOCK_N], C_LAYOUT
    )

    a_bufs = gl.allocate_shared_memory(
        DTYPE, [NUM_BUFFERS, BLOCK_M, BLOCK_K], A_LAYOUT
    )
    b_bufs = gl.allocate_shared_memory(DTYPE, [NUM_BUFFERS] + B_SHAPE, B_LAYOUT)

    pid_m = gl.program_id(0)
    pid_n = gl.program_id(1)
    off_m = pid_m * BLOCK_M
    off_n = pid_n * BLOCK_N

    tma_bars = gl.allocate_shared_memory(
        gl.int64, [NUM_BUFFERS, 1], mbarrier.MBarrierLayout()
    )
    mma_bars = gl.allocate_shared_memory(
        gl.int64, [NUM_BUFFERS, 1], mbarrier.MBarrierLayout()
    )
    for i in gl.static_range(NUM_BUFFERS):
        mbarrier.init(tma_bars.index(i), count=1)
        mbarrier.init(mma_bars.index(i), count=1)

    acc_tmem = allocate_tensor_memory(gl.float32, [BLOCK_M, BLOCK_N], TMEM_LAYOUT)
    idx = 0
    phase = 0
    use_acc = False
    for k in range(0, K, BLOCK_K):
        a = a_bufs.index(idx)
        b = b_bufs.index(idx)
        tma_bar = tma_bars.index(idx)
        mma_bar = mma_bars.index(idx)
        mbarrier.expect(
            tma_bar, a_desc.block_type.nbytes + b_desc.block_type.nbytes
        )
        tma.async_copy_global_to_shared(a_desc, [off_m, k], tma_bar, a)
        tma.async_copy_global_to_shared(
            b_desc, [off_n, k] if TRANS_B else [k, off_n], tma_bar, b
        )
        mbarrier.wait(tma_bar, phase=phase)

        if TRANS_B:
            b = b.permute((1, 0))
        tcgen05_mma(a, b, acc_tmem, use_acc=use_acc)
        tcgen05_commit(mma_bar)
        mbarrier.wait(mma_bar, phase=phase)
        use_acc = True

        idx += 1
        if idx == NUM_BUFFERS:
            idx = 0
            phase ^= 1

    for i in gl.static_range(NUM_BUFFERS):
        mbarrier.invalidate(tma_bars.index(i))
        mbarrier.invalidate(mma_bars.index(i))

    acc = acc_tmem.load(TMEM_REG)
    c_smem = gl.allocate_shared_memory(DTYPE, [BLOCK_M, BLOCK_N], C_LAYOUT)
    c_smem.store(acc.to(DTYPE))
    fence_async_shared()
    tma.async_copy_shared_to_global(c_desc, [off_m, off_n], c_smem)
    tma.store_wait(pendings=0)

# config = {"BLOCK_K": 64, "BLOCK_M": 64, "BLOCK_N": 64, "arch": "sm_100", "dtype": "fp8e4m3", "num_buffers": 2, "num_warps": 8, "trans_b": 1}
# arch = sm_100


// ===== COMPILED SASS (sm_100a) =====

	.target	sm_100a

	.elftype	@"ET_EXEC"


//--------------------- .note.nv.tkinfo           --------------------------
	.section	.note.nv.tkinfo,"",@"SHT_NOTE"
	.sectionflags	@"SHF_NOTE_NV_TKINFO"
	.tkinfo
        /*0018*/ 	.word	0x00000081
        /*0030*/ 	.string	""
        /*0030*/ 	.string	"ptxas-blackwell"
        /*0030*/ 	.string	"Cuda compilation tools, release 12.9, V12.9.86"
        /*0030*/ 	.string	"Build cuda_12.9.r12.9/compiler.36037853_0"
        /*0030*/ 	.string	"-v  -suppress-debug-info  -lineinfo  -arch sm_100a "



//--------------------- .note.nv.cuver            --------------------------
	.section	.note.nv.cuver,"",@"SHT_NOTE"
	.sectionflags	@"SHF_NOTE_NV_CUVER"
        /*0018*/ 	.short	0x0001
        /*001a*/ 	.short	0x0064
        /*001c*/ 	.short	0x0001
        /*001e*/ 	.short	0x0000
        /*0020*/ 	.short	0x0001
        /*0022*/ 	.short	0x0000


//--------------------- .nv.info                  --------------------------
	.section	.nv.info,"",@"SHT_CUDA_INFO"
	.align	4


	//----- nvinfo : EIATTR_REGCOUNT
	.align		4
        /*0000*/ 	.byte	0x04, 0x2f
        /*0002*/ 	.short	(.L_4 - .L_3)
	.align		4
.L_3:
        /*0004*/ 	.word	index@(gluon_tcgen05)
        /*0008*/ 	.word	0x00000018


	//----- nvinfo : EIATTR_FRAME_SIZE
	.align		4
.L_4:
        /*000c*/ 	.byte	0x04, 0x11
        /*000e*/ 	.short	(.L_6 - .L_5)
	.align		4
.L_5:
        /*0010*/ 	.word	index@($__internal_2_$__cuda_sm10x_tcgen05_guardrail_trap_unallocated_columns_being_dealloced)
        /*0014*/ 	.word	0x00000000


	//----- nvinfo : EIATTR_FRAME_SIZE
	.align		4
.L_6:
        /*0018*/ 	.byte	0x04, 0x11
        /*001a*/ 	.short	(.L_8 - .L_7)
	.align		4
.L_7:
        /*001c*/ 	.word	index@($__internal_1_$__cuda_sm10x_tcgen05_guardrail_trap_phase_invalid_during_alloc)
        /*0020*/ 	.word	0x00000000


	//----- nvinfo : EIATTR_FRAME_SIZE
	.align		4
.L_8:
        /*0024*/ 	.byte	0x04, 0x11
        /*0026*/ 	.short	(.L_10 - .L_9)
	.align		4
.L_9:
        /*0028*/ 	.word	index@($__internal_0_$__cuda_sm10x_tcgen05_guardrail_trap_col_being_dealloced_not_returned_by_alloc)
        /*002c*/ 	.word	0x00000000


	//----- nvinfo : EIATTR_FRAME_SIZE
	.align		4
.L_10:
        /*0030*/ 	.byte	0x04, 0x11
        /*0032*/ 	.short	(.L_12 - .L_11)
	.align		4
.L_11:
        /*0034*/ 	.word	index@(gluon_tcgen05)
        /*0038*/ 	.word	0x00000000


	//----- nvinfo : EIATTR_MIN_STACK_SIZE
	.align		4
.L_12:
        /*003c*/ 	.byte	0x04, 0x12
        /*003e*/ 	.short	(.L_14 - .L_13)
	.align		4
.L_13:
        /*0040*/ 	.word	index@(gluon_tcgen05)
        /*0044*/ 	.word	0x00000000
.L_14:


//--------------------- .nv.info.gluon_tcgen05    --------------------------
	.section	.nv.info.gluon_tcgen05,"",@"SHT_CUDA_INFO"
	.sectionflags	@""
	.align	4


	//----- nvinfo : EIATTR_CUDA_API_VERSION
	.align		4
        /*0000*/ 	.byte	0x04, 0x37
        /*0002*/ 	.short	(.L_16 - .L_15)
.L_15:
        /*0004*/ 	.word	0x00000081


	//----- nvinfo : EIATTR_KPARAM_INFO
	.align		4
.L_16:
        /*0008*/ 	.byte	0x04, 0x17
        /*000a*/ 	.short	(.L_18 - .L_17)
.L_17:
        /*000c*/ 	.word	0x00000000
        /*0010*/ 	.short	0x000a
        /*0012*/ 	.short	0x0048
        /*0014*/ 	.byte	0x00, 0xf4, 0x21, 0x00


	//----- nvinfo : EIATTR_KPARAM_INFO
	.align		4
.L_18:
        /*0018*/ 	.byte	0x04, 0x17
        /*001a*/ 	.short	(.L_20 - .L_19)
.L_19:
        /*001c*/ 	.word	0x00000000
        /*0020*/ 	.short	0x0009
        /*0022*/ 	.short	0x0040
        /*0024*/ 	.byte	0x00, 0xf4, 0x21, 0x00


	//----- nvinfo : EIATTR_KPARAM_INFO
	.align		4
.L_20:
        /*0028*/ 	.byte	0x04, 0x17
        /*002a*/ 	.short	(.L_22 - .L_21)
.L_21:
        /*002c*/ 	.word	0x00000000
        /*0030*/ 	.short	0x0008
        /*0032*/ 	.short	0x0038
        /*0034*/ 	.byte	0x00, 0xf0, 0x21, 0x00


	//----- nvinfo : EIATTR_KPARAM_INFO
	.align		4
.L_22:
        /*0038*/ 	.byte	0x04, 0x17
        /*003a*/ 	.short	(.L_24 - .L_23)
.L_23:
        /*003c*/ 	.word	0x00000000
        /*0040*/ 	.short	0x0007
        /*0042*/ 	.short	0x0030
        /*0044*/ 	.byte	0x00, 0xf0, 0x21, 0x00


	//----- nvinfo : EIATTR_KPARAM_INFO
	.align		4
.L_24:
        /*0048*/ 	.byte	0x04, 0x17
        /*004a*/ 	.short	(.L_26 - .L_25)
.L_25:
        /*004c*/ 	.word	0x00000000
        /*0050*/ 	.short	0x0006
        /*0052*/ 	.short	0x0028
        /*0054*/ 	.byte	0x00, 0xf0, 0x21, 0x00


	//----- nvinfo : EIATTR_KPARAM_INFO
	.align		4
.L_26:
        /*0058*/ 	.byte	0x04, 0x17
        /*005a*/ 	.short	(.L_28 - .L_27)
.L_27:
        /*005c*/ 	.word	0x00000000
        /*0060*/ 	.short	0x0005
        /*0062*/ 	.short	0x0020
        /*0064*/ 	.byte	0x00, 0xf0, 0x11, 0x00


	//----- nvinfo : EIATTR_KPARAM_INFO
	.align		4
.L_28:
        /*0068*/ 	.byte	0x04, 0x17
        /*006a*/ 	.short	(.L_30 - .L_29)
.L_29:
        /*006c*/ 	.word	0x00000000
        /*0070*/ 	.short	0x0004
        /*0072*/ 	.short	0x001c
        /*0074*/ 	.byte	0x00, 0xf0, 0x11, 0x00


	//----- nvinfo : EIATTR_KPARAM_INFO
	.align		4
.L_30:
        /*0078*/ 	.byte	0x04, 0x17
        /*007a*/ 	.short	(.L_32 - .L_31)
.L_31:
        /*007c*/ 	.word	0x00000000
        /*0080*/ 	.short	0x0003
        /*0082*/ 	.short	0x0018
        /*0084*/ 	.byte	0x00, 0xf0, 0x11, 0x00


	//----- nvinfo : EIATTR_KPARAM_INFO
	.align		4
.L_32:
        /*0088*/ 	.byte	0x04, 0x17
        /*008a*/ 	.short	(.L_34 - .L_33)
.L_33:
        /*008c*/ 	.word	0x00000000
        /*0090*/ 	.short	0x0002
        /*0092*/ 	.short	0x0010
        /*0094*/ 	.byte	0x00, 0xf4, 0x21, 0x00


	//----- nvinfo : EIATTR_KPARAM_INFO
	.align		4
.L_34:
        /*0098*/ 	.byte	0x04, 0x17
        /*009a*/ 	.short	(.L_36 - .L_35)
.L_35:
        /*009c*/ 	.word	0x00000000
        /*00a0*/ 	.short	0x0001
        /*00a2*/ 	.short	0x0008
        /*00a4*/ 	.byte	0x00, 0xf4, 0x21, 0x00


	//----- nvinfo : EIATTR_KPARAM_INFO
	.align		4
.L_36:
        /*00a8*/ 	.byte	0x04, 0x17
        /*00aa*/ 	.short	(.L_38 - .L_37)
.L_37:
        /*00ac*/ 	.word	0x00000000
        /*00b0*/ 	.short	0x0000
        /*00b2*/ 	.short	0x0000
        /*00b4*/ 	.byte	0x00, 0xf4, 0x21, 0x00


	//----- nvinfo : EIATTR_AT_ENTRY_FRAGMENTS
	.align		4
.L_38:
        /*00b8*/ 	.byte	0x04, 0x4f
        /*00ba*/ 	.short	(.L_40 - .L_39)


	//   ....[0]....
.L_39:
        /*00bc*/ 	.word	0x00000004


	//----- nvinfo : EIATTR_RESERVED_SMEM_USED
	.align		4
.L_40:
        /*00c0*/ 	.byte	0x01, 0x41
	.zero		2


	//----- nvinfo : EIATTR_SPARSE_MMA_MASK
	.align		4
        /*00c4*/ 	.byte	0x03, 0x50
        /*00c6*/ 	.short	0x0000


	//----- nvinfo : EIATTR_TCGEN05_1CTA_USED
	.align		4
        /*00c8*/ 	.byte	0x01, 0x51
	.zero		2


	//----- nvinfo : EIATTR_MAXREG_COUNT
	.align		4
        /*00cc*/ 	.byte	0x03, 0x1b
        /*00ce*/ 	.short	0x00ff


	//----- nvinfo : EIATTR_NUM_BARRIERS
	.align		4
        /*00d0*/ 	.byte	0x02, 0x4c
        /*00d2*/ 	.byte	0x01
	.zero		1


	//----- nvinfo : EIATTR_INT_WARP_WIDE_INSTR_OFFSETS
	.align		4
        /*00d4*/ 	.byte	0x04, 0x31
        /*00d6*/ 	.short	(.L_42 - .L_41)


	//   ....[0]....
.L_41:
        /*00d8*/ 	.word	0x00001690


	//   ....[1]....
        /*00dc*/ 	.word	0x000016b0


	//   ....[2]....
        /*00e0*/ 	.word	0x00001740


	//   ....[3]....
        /*00e4*/ 	.word	0x000018f0


	//   ....[4]....
        /*00e8*/ 	.word	0x00001900


	//   ....[5]....
        /*00ec*/ 	.word	0x00001910


	//   ....[6]....
        /*00f0*/ 	.word	0x00001920


	//   ....[7]....
        /*00f4*/ 	.word	0x00001ba0


	//   ....[8]....
        /*00f8*/ 	.word	0x00001bb0


	//   ....[9]....
        /*00fc*/ 	.word	0x00001d20


	//   ....[10]....
        /*0100*/ 	.word	0x00001d70


	//   ....[11]....
        /*0104*/ 	.word	0x00001d80


	//   ....[12]....
        /*0108*/ 	.word	0x00001db0


	//   ....[13]....
        /*010c*/ 	.word	0x00001fc0


	//   ....[14]....
        /*0110*/ 	.word	0x00001fd0


	//   ....[15]....
        /*0114*/ 	.word	0x000022e0


	//   ....[16]....
        /*0118*/ 	.word	0x000022f0


	//   ....[17]....
        /*011c*/ 	.word	0x000025a0


	//   ....[18]....
        /*0120*/ 	.word	0x000025f0


	//----- nvinfo : EIATTR_COOP_GROUP_MASK_REGIDS
	.align		4
.L_42:
        /*0124*/ 	.byte	0x04, 0x29
        /*0126*/ 	.short	(.L_44 - .L_43)


	//   ....[0]....
.L_43:
        /*0128*/ 	.word	0xffffffff


	//   ....[1]....
        /*012c*/ 	.word	0xffffffff


	//   ....[2]....
        /*0130*/ 	.word	0xffffffff


	//   ....[3]....
        /*0134*/ 	.word	0xffffffff


	//   ....[4]....
        /*0138*/ 	.word	0xffffffff


	//   ....[5]....
        /*013c*/ 	.word	0xffffffff


	//   ....[6]....
        /*0140*/ 	.word	0xffffffff


	//   ....[7]....
        /*0144*/ 	.word	0xffffffff


	//   ....[8]....
        /*0148*/ 	.word	0xffffffff


	//   ....[9]....
        /*014c*/ 	.word	0xffffffff


	//----- nvinfo : EIATTR_COOP_GROUP_INSTR_OFFSETS
	.align		4
.L_44:
        /*0150*/ 	.byte	0x04, 0x28
        /*0152*/ 	.short	(.L_46 - .L_45)


	//   ....[0]....
.L_45:
        /*0154*/ 	.word	0x00000050


	//   ....[1]....
        /*0158*/ 	.word	0x00000310


	//   ....[2]....
        /*015c*/ 	.word	0x000004f0


	//   ....[3]....
        /*0160*/ 	.word	0x00000980


	//   ....[4]....
        /*0164*/ 	.word	0x00000ac0


	//   ....[5]....
        /*0168*/ 	.word	0x00000fa0


	//   ....[6]....
        /*016c*/ 	.word	0x000010e0


	//   ....[7]....
        /*0170*/ 	.word	0x00001530


	//   ....[8]....
        /*0174*/ 	.word	0x00002430


	//   ....[9]....
        /*0178*/ 	.word	0x000026a0


	//----- nvinfo : EIATTR_VRC_CTA_INIT_COUNT
	.align		4
.L_46:
        /*017c*/ 	.byte	0x02, 0x4a
        /*017e*/ 	.byte	0x80
	.zero		1


	//----- nvinfo : EIATTR_MBARRIER_INSTR_OFFSETS
	.align		4
        /*0180*/ 	.byte	0x04, 0x39
        /*0182*/ 	.short	(.L_48 - .L_47)


	//   ....[0]....
.L_47:
        /*0184*/ 	.word	0x00001760
        /*0188*/ 	.word	0x000000ff
        /*018c*/ 	.word	0x00004000
        /*0190*/ 	.short	0x0100
        /*0192*/ 	.byte	0x08
	.zero		1


	//   ....[1]....
        /*0194*/ 	.word	0x00001770
        /*0198*/ 	.word	0x000000ff
        /*019c*/ 	.word	0x00004010
        /*01a0*/ 	.short	0x0100
        /*01a2*/ 	.byte	0x08
	.zero		1


	//   ....[2]....
        /*01a4*/ 	.word	0x00001820
        /*01a8*/ 	.word	0x000000ff
        /*01ac*/ 	.word	0x00004008
        /*01b0*/ 	.short	0x0100
        /*01b2*/ 	.byte	0x08
	.zero		1


	//   ....[3]....
        /*01b4*/ 	.word	0x00001830
        /*01b8*/ 	.word	0x000000ff
        /*01bc*/ 	.word	0x00004018
        /*01c0*/ 	.short	0x0100
        /*01c2*/ 	.byte	0x08
	.zero		1


	//   ....[4]....
        /*01c4*/ 	.word	0x00001a00
        /*01c8*/ 	.word	0x000000ff
        /*01cc*/ 	.word	0x00004000
        /*01d0*/ 	.short	0x010a
        /*01d2*/ 	.byte	0x08
	.zero		1


	//   ....[5]....
        /*01d4*/ 	.word	0x00001c00
        /*01d8*/ 	.word	0x000000ff
        /*01dc*/ 	.word	0x00004010
        /*01e0*/ 	.short	0x010a
        /*01e2*/ 	.byte	0x08
	.zero		1


	//   ....[6]....
        /*01e4*/ 	.word	0x00001e20
        /*01e8*/ 	.word	0x000000ff
        /*01ec*/ 	.word	0x00004000
        /*01f0*/ 	.short	0x010a
        /*01f2*/ 	.byte	0x1c
	.zero		1


	//   ....[7]....
        /*01f4*/ 	.word	0x00002010
        /*01f8*/ 	.word	0x000000ff
        /*01fc*/ 	.word	0x00004010
        /*0200*/ 	.short	0x010a
        /*0202*/ 	.byte	0x1c
	.zero		1


	//   ....[8]....
        /*0204*/ 	.word	0x000020e0
        /*0208*/ 	.word	0x000000ff
        /*020c*/ 	.word	0x00004000
        /*0210*/ 	.short	0x0108
        /*0212*/ 	.byte	0x08
	.zero		1


	//   ....[9]....
        /*0214*/ 	.word	0x000020f0
        /*0218*/ 	.word	0x000000ff
        /*021c*/ 	.word	0x00004010
        /*0220*/ 	.short	0x0108
        /*0222*/ 	.byte	0x08
	.zero		1


	//   ....[10]....
        /*0224*/ 	.word	0x00002140
        /*0228*/ 	.word	0x000000ff
        /*022c*/ 	.word	0x00004008
        /*0230*/ 	.short	0x0108
        /*0232*/ 	.byte	0x08
	.zero		1


	//   ....[11]....
        /*0234*/ 	.word	0x00002150
        /*0238*/ 	.word	0x000000ff
        /*023c*/ 	.word	0x00004018
        /*0240*/ 	.short	0x0108
        /*0242*/ 	.byte	0x08
	.zero		1


	//   ....[12]....
        /*0244*/ 	.word	0x000026c0
        /*0248*/ 	.word	0x000000ff
        /*024c*/ 	.word	0x00004000
        /*0250*/ 	.short	0x010a
        /*0252*/ 	.byte	0x08
	.zero		1


	//   ....[13]....
        /*0254*/ 	.word	0x000026f0
        /*0258*/ 	.word	0x000000ff
        /*025c*/ 	.word	0x00004010
        /*0260*/ 	.short	0x010a
        /*0262*/ 	.byte	0x08
	.zero		1


	//   ....[14]....
        /*0264*/ 	.word	0x00002720
        /*0268*/ 	.word	0x000000ff
        /*026c*/ 	.word	0x00004000
        /*0270*/ 	.short	0x010a
        /*0272*/ 	.byte	0x1c
	.zero		1


	//   ....[15]....
        /*0274*/ 	.word	0x00002750
        /*0278*/ 	.word	0x000000ff
        /*027c*/ 	.word	0x00004010
        /*0280*/ 	.short	0x010a
        /*0282*/ 	.byte	0x1c
	.zero		1


	//----- nvinfo : EIATTR_NUM_MBARRIERS
	.align		4
.L_48:
        /*0284*/ 	.byte	0x03, 0x38
        /*0286*/ 	.short	0x0004


	//----- nvinfo : EIATTR_EXIT_INSTR_OFFSETS
	.align		4
        /*0288*/ 	.byte	0x04, 0x1c
        /*028a*/ 	.short	(.L_50 - .L_49)


	//   ....[0]....
.L_49:
        /*028c*/ 	.word	0x000026b0


	//----- nvinfo : EIATTR_REQNTID
	.align		4
.L_50:
        /*0290*/ 	.byte	0x04, 0x10
        /*0292*/ 	.short	(.L_52 - .L_51)
.L_51:
        /*0294*/ 	.word	0x00000100
        /*0298*/ 	.word	0x00000001
        /*029c*/ 	.word	0x00000001


	//----- nvinfo : EIATTR_CRS_STACK_SIZE
	.align		4
.L_52:
        /*02a0*/ 	.byte	0x04, 0x1e
        /*02a2*/ 	.short	(.L_54 - .L_53)
.L_53:
        /*02a4*/ 	.word	0x00000000


	//----- nvinfo : EIATTR_CBANK_PARAM_SIZE
	.align		4
.L_54:
        /*02a8*/ 	.byte	0x03, 0x19
        /*02aa*/ 	.short	0x0050


	//----- nvinfo : EIATTR_PARAM_CBANK
	.align		4
        /*02ac*/ 	.byte	0x04, 0x0a
        /*02ae*/ 	.short	(.L_56 - .L_55)
	.align		4
.L_55:
        /*02b0*/ 	.word	index@(.nv.constant0.gluon_tcgen05)
        /*02b4*/ 	.short	0x0380
        /*02b6*/ 	.short	0x0050


	//----- nvinfo : EIATTR_SW_WAR
	.align		4
.L_56:
        /*02b8*/ 	.byte	0x04, 0x36
        /*02ba*/ 	.short	(.L_58 - .L_57)
.L_57:
        /*02bc*/ 	.word	0x00000008
.L_58:


//--------------------- .nv.compat                --------------------------
	.section	.nv.compat,"",@"SHT_CUDA_COMPAT_INFO"
	.align	4
        /*0000*/ 	.byte	0x02, 0x02, 0x02, 0x00, 0x02, 0x05, 0x05, 0x00, 0x02, 0x03, 0x03, 0x00, 0x02, 0x06, 0x01, 0x00


//--------------------- .nv.callgraph             --------------------------
	.section	.nv.callgraph,"",@"SHT_CUDA_CALLGRAPH"
	.align	4
	.sectionentsize	8
	.align		4
        /*0000*/ 	.word	0x00000000
	.align		4
        /*0004*/ 	.word	0xffffffff
	.align		4
        /*0008*/ 	.word	0x00000000
	.align		4
        /*000c*/ 	.word	0xfffffffe
	.align		4
        /*0010*/ 	.word	0x00000000
	.align		4
        /*0014*/ 	.word	0xfffffffd
	.align		4
        /*0018*/ 	.word	0x00000000
	.align		4
        /*001c*/ 	.word	0xfffffffc


//--------------------- .text.gluon_tcgen05       --------------------------
	.section	.text.gluon_tcgen05,"ax",@progbits
	.align	128
        .global         gluon_tcgen05
        .type           gluon_tcgen05,@function
        .size           gluon_tcgen05,(.L_x_78 - gluon_tcgen05)
        .other          gluon_tcgen05,@"STO_CUDA_ENTRY STV_DEFAULT"
gluon_tcgen05:
.text.gluon_tcgen05:
[----:B------:R-:W1:Y:S01]  /*0000*/  LDC R1, c[0x0][0x37c] ;  /* 0x0000df00ff017b82 */ /* 0x000e620000000800 */
[----:B------:R-:W2:Y:S02]  /*0010*/  S2R R0, SR_TID.X ;  /* 0x0000000000007919 */ /* 0x000ea40000002100 */
[----:B--2---:R-:W-:-:S13]  /*0020*/  ISETP.GE.U32.AND P2, PT, R0, 0x20, PT ;  /* 0x000000200000780c */ /* 0x004fda0003f46070 */
[----:B------:R-:W-:Y:S05]  /*0030*/  @P2 BRA `(.L_x_0) ;  /* 0x0000000000b82947 */ /* 0x000fea0003800000 */
[----:B------:R-:W2:Y:S01]  /*0040*/  S2UR UR6, SR_CgaCtaId ;  /* 0x00000000000679c3 */ /* 0x000ea20000008800 */
[----:B------:R-:W-:Y:S01]  /*0050*/  NOP ;  /* 0x0000000000007918 */ /* 0x000fe20000000000 */
[----:B------:R-:W-:Y:S02]  /*0060*/  UMOV UR4, 0x40 ;  /* 0x0000004000047882 */ /* 0x000fe40000000000 */
[----:B--2---:R-:W-:-:S09]  /*0070*/  ULEA UR4, UR6, UR4, 0x18 ;  /* 0x0000000406047291 */ /* 0x004fd2000f8ec0ff */
[----:B------:R-:W2:Y:S01]  /*0080*/  LDS.U8 R2, [UR4] ;  /* 0x00000004ff027984 */ /* 0x000ea20008000000 */
[----:B------:R-:W-:Y:S02]  /*0090*/  UMOV UR4, 0x400 ;  /* 0x0000040000047882 */ /* 0x000fe40000000000 */
[----:B------:R-:W-:Y:S01]  /*00a0*/  ULEA UR4, UR6, UR4, 0x18 ;  /* 0x0000000406047291 */ /* 0x000fe2000f8ec0ff */
[----:B--2---:R-:W-:-:S13]  /*00b0*/  ISETP.NE.AND P0, PT, R2, RZ, PT ;  /* 0x000000ff0200720c */ /* 0x004fda0003f05270 */
[----:B------:R-:W-:Y:S05]  /*00c0*/  @P0 BRA `(.L_x_1) ;  /* 0x00000000007c0947 */ /* 0x000fea0003800000 */
[----:B------:R-:W-:-:S13]  /*00d0*/  ELECT P0, URZ, PT ;  /* 0x0000000000ff782f */ /* 0x000fda0003800000 */
[----:B------:R-:W-:Y:S05]  /*00e0*/  @!P0 BRA `(.L_x_2) ;  /* 0x0000000000848947 */ /* 0x000fea0003800000 */
[----:B------:R-:W-:Y:S01]  /*00f0*/  UMOV UR5, 0x2 ;  /* 0x0000000200057882 */ /* 0x000fe20000000000 */
[----:B------:R-:W-:Y:S02]  /*0100*/  IMAD.MOV.U32 R5, RZ, RZ, 0x1 ;  /* 0x00000001ff057424 */ /* 0x000fe400078e00ff */
[----:B------:R-:W-:Y:S02]  /*0110*/  IMAD.MOV.U32 R3, RZ, RZ, 0x3 ;  /* 0x00000003ff037424 */ /* 0x000fe400078e00ff */
[----:B------:R-:W-:Y:S04]  /*0120*/  DEPBAR.LE SB2, 0x36 ;  /* 0x0000ad800000791a */ /* 0x000fe80000000000 */
[----:B------:R-:W2:Y:S02]  /*0130*/  UTCATOMSWS.FIND_AND_SET.ALIGN UP0, UR5, UR5 ;  /* 0x00000005000575e3 */ /* 0x000ea40008000800 */
[----:B--2---:R-:W-:-:S04]  /*0140*/  PLOP3.LUT P0, PT, PT, PT, UP0, 0x80, 0x8 ;  /* 0x000000000008781c */ /* 0x004fc80003f0f008 */
[----:B------:R-:W-:-:S04]  /*0150*/  SEL R2, RZ, 0xffffffff, !P0 ;  /* 0xffffffffff027807 */ /* 0x000fc80004000000 */
[----:B------:R-:W-:Y:S01]  /*0160*/  ISETP.NE.AND P0, PT, R2, RZ, PT ;  /* 0x000000ff0200720c */ /* 0x000fe20003f05270 */
[----:B------:R-:W-:-:S12]  /*0170*/  IMAD.U32 R2, RZ, RZ, UR5 ;  /* 0x00000005ff027e24 */ /* 0x000fd8000f8e00ff */
[----:B------:R-:W-:Y:S05]  /*0180*/  @P0 BRA `(.L_x_3) ;  /* 0x0000000000240947 */ /* 0x000fea0003800000 */
.L_x_4:
[----:B------:R-:W-:Y:S05]  /*0190*/  NANOSLEEP 0x64 ;  /* 0x000000640000795d */ /* 0x000fea0003800000 */
[----:B------:R-:W-:-:S05]  /*01a0*/  UMOV UR5, 0x2 ;  /* 0x0000000200057882 */ /* 0x000fca0000000000 */
[----:B------:R-:W-:Y:S04]  /*01b0*/  DEPBAR.LE SB2, 0x36 ;  /* 0x0000ad800000791a */ /* 0x000fe80000000000 */
[----:B------:R-:W2:Y:S02]  /*01c0*/  UTCATOMSWS.FIND_AND_SET.ALIGN UP0, UR5, UR5 ;  /* 0x00000005000575e3 */ /* 0x000ea40008000800 */
[----:B--2---:R-:W-:-:S04]  /*01d0*/  PLOP3.LUT P0, PT, PT, PT, UP0, 0x80, 0x8 ;  /* 0x000000000008781c */ /* 0x004fc80003f0f008 */
[----:B------:R-:W-:-:S04]  /*01e0*/  SEL R2, RZ, 0xffffffff, !P0 ;  /* 0xffffffffff027807 */ /* 0x000fc80004000000 */
[----:B------:R-:W-:Y:S01]  /*01f0*/  ISETP.NE.AND P0, PT, R2, RZ, PT ;  /* 0x000000ff0200720c */ /* 0x000fe20003f05270 */
[----:B------:R-:W-:-:S12]  /*0200*/  IMAD.U32 R2, RZ, RZ, UR5 ;  /* 0x00000005ff027e24 */ /* 0x000fd8000f8e00ff */
[----:B------:R-:W-:Y:S05]  /*0210*/  @!P0 BRA `(.L_x_4) ;  /* 0xfffffffc00dc8947 */ /* 0x000fea000383ffff */
.L_x_3:
[C---:B------:R-:W-:Y:S01]  /*0220*/  VIADD R4, R2.reuse, 0x10 ;  /* 0x0000001002047836 */ /* 0x040fe20000000000 */
[----:B------:R-:W-:Y:S01]  /*0230*/  UMOV UR5, 0x50 ;  /* 0x0000005000057882 */ /* 0x000fe20000000000 */
[----:B------:R-:W-:Y:S01]  /*0240*/  SHF.L.U32 R3, R3, R2, RZ ;  /* 0x0000000203037219 */ /* 0x000fe200000006ff */
[----:B------:R-:W-:Y:S01]  /*0250*/  ULEA UR5, UR6, UR5, 0x18 ;  /* 0x0000000506057291 */ /* 0x000fe2000f8ec0ff */
[----:B------:R-:W-:Y:S01]  /*0260*/  IMAD.SHL.U32 R2, R2, 0x20, RZ ;  /* 0x0000002002027824 */ /* 0x000fe200078e00ff */
[----:B------:R-:W-:-:S04]  /*0270*/  SHF.L.U32 R4, R5, R4, RZ ;  /* 0x0000000405047219 */ /* 0x000fc800000006ff */
[----:B------:R-:W-:-:S05]  /*0280*/  LOP3.LUT R3, R4, R3, RZ, 0xfc, !PT ;  /* 0x0000000304037212 */ /* 0x000fca00078efcff */
[----:B------:R2:W-:Y:S04]  /*0290*/  ATOMS.OR RZ, [UR5], R3 ;  /* 0x00000003ffff798c */ /* 0x0005e8000b000005 */
[----:B------:R2:W-:Y:S01]  /*02a0*/  STS [UR4], R2 ;  /* 0x00000002ff007988 */ /* 0x0005e20008000804 */
[----:B------:R-:W-:Y:S05]  /*02b0*/  BRA `(.L_x_2) ;  /* 0x0000000000107947 */ /* 0x000fea0003800000 */
.L_x_1:
[----:B------:R-:W-:Y:S01]  /*02c0*/  IMAD.MOV.U32 R3, RZ, RZ, -0x1 ;  /* 0xffffffffff037424 */ /* 0x000fe200078e00ff */
[----:B------:R-:W-:-:S04]  /*02d0*/  MOV R2, 0x300 ;  /* 0x0000030000027802 */ /* 0x000fc80000000f00 */
[----:B------:R2:W-:Y:S03]  /*02e0*/  STS [UR4], R3 ;  /* 0x00000003ff007988 */ /* 0x0005e60008000804 */
[----:B-12---:R-:W-:Y:S05]  /*02f0*/  CALL.REL.NOINC `($__internal_1_$__cuda_sm10x_tcgen05_guardrail_trap_phase_invalid_during_alloc) ;  /* 0x00000024002c7944 */ /* 0x006fea0003c00000 */
.L_x_2:
[----:B------:R-:W-:Y:S05]  /*0300*/  WARPSYNC.ALL ;  /* 0x0000000000007948 */ /* 0x000fea0003800000 */
[----:B------:R-:W-:Y:S01]  /*0310*/  NOP ;  /* 0x0000000000007918 */ /* 0x000fe20000000000 */
.L_x_0:
[----:B------:R-:W3:Y:S08]  /*0320*/  S2UR UR4, SR_CgaCtaId ;  /* 0x00000000000479c3 */ /* 0x000ef00000008800 */
[----:B------:R-:W-:Y:S01]  /*0330*/  BAR.SYNC.DEFER_BLOCKING 0x0 ;  /* 0x0000000000007b1d */ /* 0x000fe20000010000 */
[----:B------:R-:W-:-:S05]  /*0340*/  LOP3.LUT R20, R0, 0xff, RZ, 0xc0, !PT ;  /* 0x000000ff00147812 */ /* 0x000fca00078ec0ff */
[----:B------:R-:W-:Y:S02]  /*0350*/  UMOV UR8, 0x400 ;  /* 0x0000040000087882 */ /* 0x000fe40000000000 */
[----:B------:R-:W4:Y:S08]  /*0360*/  LDC R8, c[0x0][0x3a0] ;  /* 0x0000e800ff087b82 */ /* 0x000f300000000800 */
[----:B------:R-:W5:Y:S01]  /*0370*/  S2UR UR9, SR_CTAID.Y ;  /* 0x00000000000979c3 */ /* 0x000f620000002600 */
[----:B---3--:R-:W-:-:S09]  /*0380*/  ULEA UR8, UR4, UR8, 0x18 ;  /* 0x0000000804087291 */ /* 0x008fd2000f8ec0ff */
[----:B------:R-:W3:Y:S01]  /*0390*/  LDS R5, [UR8] ;  /* 0x00000008ff057984 */ /* 0x000ee20008000800 */
[----:B------:R-:W-:Y:S06]  /*03a0*/  BAR.SYNC.DEFER_BLOCKING 0x0 ;  /* 0x0000000000007b1d */ /* 0x000fec0000010000 */
[----:B------:R-:W-:Y:S05]  /*03b0*/  @P2 BRA `(.L_x_5) ;  /* 0x0000000000182947 */ /* 0x000fea0003800000 */
[----:B------:R-:W-:Y:S01]  /*03c0*/  ELECT P0, URZ, PT ;  /* 0x0000000000ff782f */ /* 0x000fe20003800000 */
[----:B--2---:R-:W-:Y:S01]  /*03d0*/  IMAD.MOV.U32 R2, RZ, RZ, 0x1 ;  /* 0x00000001ff027424 */ /* 0x004fe200078e00ff */
[----:B------:R-:W-:Y:S01]  /*03e0*/  UMOV UR5, 0x40 ;  /* 0x0000004000057882 */ /* 0x000fe20000000000 */
[----:B------:R-:W-:Y:S01]  /*03f0*/  UVIRTCOUNT.DEALLOC.SMPOOL 0x80 ;  /* 0x000000800000784c */ /* 0x000fe20000000000 */
[----:B------:R-:W-:-:S09]  /*0400*/  ULEA UR5, UR4, UR5, 0x18 ;  /* 0x0000000504057291 */ /* 0x000fd2000f8ec0ff */
[----:B------:R2:W-:Y:S03]  /*0410*/  @P0 STS.U8 [UR5], R2 ;  /* 0x00000002ff000988 */ /* 0x0005e60008000005 */
.L_x_5:
[----:B------:R-:W2:Y:S01]  /*0420*/  S2UR UR4, SR_CTAID.Z ;  /* 0x00000000000479c3 */ /* 0x000ea20000002700 */
[----:B------:R-:W5:Y:S01]  /*0430*/  LDCU UR5, c[0x0][0x370] ;  /* 0x00006e00ff0577ac */ /* 0x000f620008000800 */
[----:B------:R-:W-:Y:S01]  /*0440*/  ISETP.GE.U32.AND P0, PT, R20, 0x20, PT ;  /* 0x000000201400780c */ /* 0x000fe20003f06070 */
[----:B----4-:R-:W-:Y:S01]  /*0450*/  VIADD R4, R8, 0xffffffff ;  /* 0xffffffff08047836 */ /* 0x010fe20000000000 */
[C---:B------:R-:W-:Y:S01]  /*0460*/  ISETP.NE.U32.AND P3, PT, R20.reuse, RZ, PT ;  /* 0x000000ff1400720c */ /* 0x040fe20003f65070 */
[----:B------:R-:W2:Y:S02]  /*0470*/  LDCU UR6, c[0x0][0x374] ;  /* 0x00006e80ff0677ac */ /* 0x000ea40008000800 */
[----:B--2---:R-:W-:Y:S01]  /*0480*/  LEA R2, R20, UR8, 0x2 ;  /* 0x0000000814027c11 */ /* 0x004fe2000f8e10ff */
[----:B------:R-:W-:Y:S01]  /*0490*/  BSSY.RECONVERGENT B0, `(.L_x_6) ;  /* 0x0000015000007945 */ /* 0x000fe20003800200 */
[----:B------:R-:W5:Y:S01]  /*04a0*/  S2UR UR7, SR_CTAID.X ;  /* 0x00000000000779c3 */ /* 0x000f620000002500 */
[----:B------:R-:W2:Y:S01]  /*04b0*/  LDCU.64 UR20, c[0x0][0x3c0] ;  /* 0x00007800ff1477ac */ /* 0x000ea20008000a00 */
[----:B---3--:R-:W-:-:S04]  /*04c0*/  R2UR UR23, R5 ;  /* 0x00000000051772ca */ /* 0x008fc800000e0000 */
[----:B------:R3:W-:Y:S02]  /*04d0*/  @!P0 STS [R2], RZ ;  /* 0x000000ff02008388 */ /* 0x0007e40000000800 */
[----:B------:R-:W4:Y:S01]  /*04e0*/  LDC R3, c[0x0][0x398] ;  /* 0x0000e600ff037b82 */ /* 0x000f220000000800 */
[----:B------:R-:W-:Y:S01]  /*04f0*/  NOP ;  /* 0x0000000000007918 */ /* 0x000fe20000000000 */
[----:B------:R3:W-:Y:S01]  /*0500*/  @!P3 STS [UR8+0x20], R4 ;  /* 0x00002004ff00b988 */ /* 0x0007e20008000808 */
[----:B-----5:R-:W-:-:S04]  /*0510*/  UIMAD UR4, UR4, UR6, UR9 ;  /* 0x00000006040472a4 */ /* 0x020fc8000f8e0209 */
[----:B------:R-:W-:-:S04]  /*0520*/  UIMAD UR4, UR4, UR5, UR7 ;  /* 0x00000005040472a4 */ /* 0x000fc8000f8e0207 */
[----:B------:R-:W-:-:S04]  /*0530*/  UIMAD UR4, UR4, 0x180, URZ ;  /* 0x00000180040478a4 */ /* 0x000fc8000f8e02ff */
[----:B--2---:R-:W-:Y:S01]  /*0540*/  UIADD3 UR24, UP0, UPT, UR4, UR20, URZ ;  /* 0x0000001404187290 */ /* 0x004fe2000ff1e0ff */
[----:B----4-:R-:W-:-:S03]  /*0550*/  VIADD R3, R3, 0xffffffff ;  /* 0xffffffff03037836 */ /* 0x010fc60000000000 */
[----:B------:R-:W-:Y:S01]  /*0560*/  ULEA.HI.X.SX32 UR25, UR4, UR21, 0x1, UP0 ;  /* 0x0000001504197291 */ /* 0x000fe200080f0eff */
[----:B---3--:R-:W-:Y:S11]  /*0570*/  @P3 BRA `(.L_x_7) ;  /* 0x0000000000183947 */ /* 0x008ff60003800000 */
[----:B------:R-:W2:Y:S01]  /*0580*/  LDS R5, [UR8+0x8] ;  /* 0x00000808ff057984 */ /* 0x000ea20008000800 */
[----:B------:R-:W3:Y:S01]  /*0590*/  LDC.64 R10, c[0x0][0x380] ;  /* 0x0000e000ff0a7b82 */ /* 0x000ee20000000a00 */
[----:B------:R-:W-:Y:S02]  /*05a0*/  IMAD.MOV.U32 R6, RZ, RZ, 0x70 ;  /* 0x00000070ff067424 */ /* 0x000fe400078e00ff */
[----:B---3--:R3:W-:Y:S03]  /*05b0*/  STS.64 [UR8], R10 ;  /* 0x0000000aff007988 */ /* 0x0087e60008000a08 */
[----:B--2---:R-:W-:-:S05]  /*05c0*/  LOP3.LUT R5, R5, 0x10, R6, 0xd8, !PT ;  /* 0x0000001005057812 */ /* 0x004fca00078ed806 */
[----:B------:R3:W-:Y:S02]  /*05d0*/  STS [UR8+0x8], R5 ;  /* 0x00000805ff007988 */ /* 0x0007e40008000808 */
.L_x_7:
[----:B------:R-:W-:Y:S05]  /*05e0*/  BSYNC.RECONVERGENT B0 ;  /* 0x0000000000007941 */ /* 0x000fea0003800200 */
.L_x_6:
[----:B------:R-:W-:Y:S04]  /*05f0*/  BSSY.RECONVERGENT B0, `(.L_x_8) ;  /* 0x000000a000007945 */ /* 0x000fe80003800200 */
[----:B------:R-:W-:Y:S05]  /*0600*/  @P3 BRA `(.L_x_9) ;  /* 0x0000000000203947 */ /* 0x000fea0003800000 */
[----:B---3--:R-:W2:Y:S01]  /*0610*/  LDS R5, [UR8+0x34] ;  /* 0x00003408ff057984 */ /* 0x008ea20008000800 */
[----:B------:R-:W-:Y:S02]  /*0620*/  IMAD.MOV.U32 R6, RZ, RZ, 0x3f000000 ;  /* 0x3f000000ff067424 */ /* 0x000fe400078e00ff */
[----:B------:R-:W-:Y:S01]  /*0630*/  @!P3 IMAD.MOV.U32 R7, RZ, RZ, 0x3f ;  /* 0x0000003fff07b424 */ /* 0x000fe200078e00ff */
[----:B------:R-:W3:Y:S02]  /*0640*/  @!P3 LDS R10, [UR8+0x38] ;  /* 0x00003808ff0ab984 */ /* 0x000ee40008000800 */
[----:B--2---:R-:W-:Y:S02]  /*0650*/  LOP3.LUT R5, R5, 0xff000000, R6, 0xb8, !PT ;  /* 0xff00000005057812 */ /* 0x004fe400078eb806 */
[----:B---3--:R-:W-:-:S03]  /*0660*/  @!P3 LOP3.LUT R6, R10, 0xff, R7, 0xb8, !PT ;  /* 0x000000ff0a06b812 */ /* 0x008fc600078eb807 */
[----:B------:R2:W-:Y:S04]  /*0670*/  STS [UR8+0x34], R5 ;  /* 0x00003405ff007988 */ /* 0x0005e80008000808 */
[----:B------:R2:W-:Y:S02]  /*0680*/  @!P3 STS [UR8+0x38], R6 ;  /* 0x00003806ff00b988 */ /* 0x0005e40008000808 */
.L_x_9:
[----:B------:R-:W-:Y:S05]  /*0690*/  BSYNC.RECONVERGENT B0 ;  /* 0x0000000000007941 */ /* 0x000fea0003800200 */
.L_x_8:
[----:B------:R-:W-:Y:S04]  /*06a0*/  BSSY.RECONVERGENT B0, `(.L_x_10) ;  /* 0x000000a000007945 */ /* 0x000fe80003800200 */
[----:B------:R-:W-:Y:S05]  /*06b0*/  @P3 BRA `(.L_x_11) ;  /* 0x0000000000203947 */ /* 0x000fea0003800000 */
[----:B--23--:R-:W2:Y:S01]  /*06c0*/  LDS R5, [UR8+0x1c] ;  /* 0x00001c08ff057984 */ /* 0x00cea20008000800 */
[----:B------:R-:W3:Y:S03]  /*06d0*/  LDC.64 R6, c[0x0][0x3a8] ;  /* 0x0000ea00ff067b82 */ /* 0x000ee60000000a00 */
[----:B------:R4:W-:Y:S01]  /*06e0*/  STS [UR8+0x24], R3 ;  /* 0x00002403ff007988 */ /* 0x0009e20008000808 */
[--C-:B---3--:R-:W-:Y:S02]  /*06f0*/  SHF.R.U32.HI R10, RZ, 0x4, R7.reuse ;  /* 0x00000004ff0a7819 */ /* 0x108fe40000011607 */
[----:B------:R-:W-:-:S05]  /*0700*/  SHF.R.U64 R6, R6, 0x4, R7 ;  /* 0x0000000406067819 */ /* 0x000fca0000001207 */
[----:B------:R4:W-:Y:S01]  /*0710*/  STS [UR8+0xc], R6 ;  /* 0x00000c06ff007988 */ /* 0x0009e20008000808 */
[----:B--2---:R-:W-:-:S05]  /*0720*/  LOP3.LUT R5, R5, 0xf, R10, 0xb8, !PT ;  /* 0x0000000f05057812 */ /* 0x004fca00078eb80a */
[----:B------:R4:W-:Y:S02]  /*0730*/  STS [UR8+0x1c], R5 ;  /* 0x00001c05ff007988 */ /* 0x0009e40008000808 */
.L_x_11:
[----:B------:R-:W-:Y:S05]  /*0740*/  BSYNC.RECONVERGENT B0 ;  /* 0x0000000000007941 */ /* 0x000fea0003800200 */
.L_x_10:
[----:B------:R-:W-:Y:S04]  /*0750*/  BSSY.RECONVERGENT B1, `(.L_x_12) ;  /* 0x000001d000017945 */ /* 0x000fe80003800200 */
[----:B------:R-:W-:Y:S04]  /*0760*/  BSSY.RELIABLE B0, `(.L_x_13) ;  /* 0x0000018000007945 */ /* 0x000fe80003800100 */
[----:B------:R-:W-:Y:S05]  /*0770*/  @P3 BRA `(.L_x_14) ;  /* 0x00000000001c3947 */ /* 0x000fea0003800000 */
[----:B--234-:R-:W2:Y:S02]  /*0780*/  LDS R5, [UR8+0x34] ;  /* 0x00003408ff057984 */ /* 0x01cea40008000800 */
[----:B--2---:R-:W-:-:S05]  /*0790*/  LOP3.LUT R5, R5, 0x7, RZ, 0xb8, !PT ;  /* 0x0000000705057812 */ /* 0x004fca00078eb8ff */
[----:B------:R2:W-:Y:S01]  /*07a0*/  STS [UR8+0x34], R5 ;  /* 0x00003405ff007988 */ /* 0x0005e20008000808 */
[----:B------:R-:W-:Y:S05]  /*07b0*/  @P3 BRA `(.L_x_15) ;  /* 0x00000000001c3947 */ /* 0x000fea0003800000 */
[----:B--2---:R-:W2:Y:S02]  /*07c0*/  LDS R5, [UR8+0x34] ;  /* 0x00003408ff057984 */ /* 0x004ea40008000800 */
[----:B--2---:R-:W-:-:S05]  /*07d0*/  LOP3.LUT R5, R5, 0x38, RZ, 0xb8, !PT ;  /* 0x0000003805057812 */ /* 0x004fca00078eb8ff */
[----:B------:R5:W-:Y:S02]  /*07e0*/  STS [UR8+0x34], R5 ;  /* 0x00003405ff007988 */ /* 0x000be40008000808 */
.L_x_14:
[----:B------:R-:W-:Y:S05]  /*07f0*/  @P3 BRA `(.L_x_16) ;  /* 0x00000000001c3947 */ /* 0x000fea0003800000 */
[----:B--2345:R-:W2:Y:S02]  /*0800*/  LDS R5, [UR8+0x8] ;  /* 0x00000808ff057984 */ /* 0x03cea40008000800 */
[----:B--2---:R-:W-:-:S05]  /*0810*/  LOP3.LUT R5, R5, 0x780, RZ, 0xb8, !PT ;  /* 0x0000078005057812 */ /* 0x004fca00078eb8ff */
[----:B------:R3:W-:Y:S02]  /*0820*/  STS [UR8+0x8], R5 ;  /* 0x00000805ff007988 */ /* 0x0007e40008000808 */
.L_x_15:
[----:B------:R-:W-:Y:S05]  /*0830*/  @P3 BRA `(.L_x_17) ;  /* 0x0000000000283947 */ /* 0x000fea0003800000 */
[----:B--23--:R-:W2:Y:S02]  /*0840*/  LDS R5, [UR8+0x8] ;  /* 0x00000808ff057984 */ /* 0x00cea40008000800 */
[----:B--2---:R-:W-:-:S05]  /*0850*/  LOP3.LUT R5, R5, 0x1800, RZ, 0xb8, !PT ;  /* 0x0000180005057812 */ /* 0x004fca00078eb8ff */
[----:B------:R2:W-:Y:S02]  /*0860*/  STS [UR8+0x8], R5 ;  /* 0x00000805ff007988 */ /* 0x0005e40008000808 */
.L_x_16:
[----:B------:R-:W-:Y:S05]  /*0870*/  @P3 BREAK.RELIABLE B0 ;  /* 0x0000000000003942 */ /* 0x000fea0003800100 */
[----:B------:R-:W-:Y:S05]  /*0880*/  @P3 BRA `(.L_x_18) ;  /* 0x0000000000243947 */ /* 0x000fea0003800000 */
[----:B--2-4-:R-:W2:Y:S01]  /*0890*/  LDS R6, [UR8+0x8] ;  /* 0x00000808ff067984 */ /* 0x014ea20008000800 */
[----:B---3-5:R-:W-:-:S05]  /*08a0*/  IMAD.MOV.U32 R5, RZ, RZ, 0x6000 ;  /* 0x00006000ff057424 */ /* 0x028fca00078e00ff */
[----:B--2---:R-:W-:-:S04]  /*08b0*/  LOP3.LUT R5, R6, 0x4000, R5, 0xd8, !PT ;  /* 0x0000400006057812 */ /* 0x004fc800078ed805 */
[----:B------:R-:W-:-:S05]  /*08c0*/  LOP3.LUT R5, R5, 0x400000, RZ, 0xb8, !PT ;  /* 0x0040000005057812 */ /* 0x000fca00078eb8ff */
[----:B------:R4:W-:Y:S02]  /*08d0*/  STS [UR8+0x8], R5 ;  /* 0x00000805ff007988 */ /* 0x0009e40008000808 */
.L_x_17:
[----:B------:R-:W-:Y:S05]  /*08e0*/  BSYNC.RELIABLE B0 ;  /* 0x0000000000007941 */ /* 0x000fea0003800100 */
.L_x_13:
[----:B--234-:R-:W2:Y:S02]  /*08f0*/  @!P3 LDS R5, [UR8+0x8] ;  /* 0x00000808ff05b984 */ /* 0x01cea40008000800 */
[----:B--2---:R-:W-:-:S05]  /*0900*/  @!P3 LOP3.LUT R5, R5, 0x8000, RZ, 0xb8, !PT ;  /* 0x000080000505b812 */ /* 0x004fca00078eb8ff */
[----:B------:R2:W-:Y:S02]  /*0910*/  @!P3 STS [UR8+0x8], R5 ;  /* 0x00000805ff00b988 */ /* 0x0005e40008000808 */
.L_x_18:
[----:B------:R-:W-:Y:S05]  /*0920*/  BSYNC.RECONVERGENT B1 ;  /* 0x0000000000017941 */ /* 0x000fea0003800200 */
.L_x_12:
[----:B------:R-:W-:Y:S05]  /*0930*/  WARPSYNC.ALL ;  /* 0x0000000000007948 */ /* 0x000fea0003800000 */
[----:B------:R-:W-:Y:S01]  /*0940*/  NOP ;  /* 0x0000000000007918 */ /* 0x000fe20000000000 */
[----:B------:R-:W-:Y:S05]  /*0950*/  @P0 BRA `(.L_x_19) ;  /* 0x0000000000300947 */ /* 0x000fea0003800000 */
[----:B--2345:R-:W2:Y:S01]  /*0960*/  S2R R5, SR_LANEID ;  /* 0x0000000000057919 */ /* 0x03cea20000000000 */
[----:B------:R-:W-:Y:S05]  /*0970*/  WARPSYNC.ALL ;  /* 0x0000000000007948 */ /* 0x000fea0003800000 */
[----:B------:R-:W-:Y:S01]  /*0980*/  NOP ;  /* 0x0000000000007918 */ /* 0x000fe20000000000 */
[----:B--2---:R-:W-:-:S05]  /*0990*/  IMAD.SHL.U32 R5, R5, 0x4, RZ ;  /* 0x0000000405057824 */ /* 0x004fca00078e00ff */
[----:B------:R-:W2:Y:S01]  /*09a0*/  LDS R9, [R5+UR8] ;  /* 0x0000000805097984 */ /* 0x000ea20008000800 */
[----:B------:R-:W-:-:S05]  /*09b0*/  IADD3 R6, P1, PT, R5, UR24, RZ ;  /* 0x0000001805067c10 */ /* 0x000fca000ff3e0ff */
[----:B------:R-:W-:-:S05]  /*09c0*/  IMAD.X R7, RZ, RZ, UR25, P1 ;  /* 0x00000019ff077e24 */ /* 0x000fca00088e06ff */
[----:B--2---:R2:W3:Y:S01]  /*09d0*/  ATOMG.E.EXCH.STRONG.GPU PT, RZ, [R6], R9 ;  /* 0x0000000906ff73a8 */ /* 0x0044e200041ee100 */
[----:B------:R-:W-:-:S04]  /*09e0*/  DEPBAR {5,4,3,2,1,0} ;  /* 0x0000003f0000791a */ /* 0x000fc80000000000 */
[----:B------:R-:W4:Y:S02]  /*09f0*/  CCTL.E.C.LDCU.IV.DEEP [UR24] ;  /* 0x0000000018007540 */ /* 0x000f240009c08000 */
[----:B----4-:R2:W-:Y:S01]  /*0a00*/  UTMACCTL.IV [UR24] ;  /* 0x00000000180079b9 */ /* 0x0105e20008000000 */
[----:B------:R-:W-:Y:S01]  /*0a10*/  NOP ;  /* 0x0000000000007918 */ /* 0x000fe20000000000 */
.L_x_19:
[----:B------:R-:W-:Y:S05]  /*0a20*/  @P0 BRA `(.L_x_20) ;  /* 0x00000000000c0947 */ /* 0x000fea0003800000 */
[----:B------:R0:W-:Y:S01]  /*0a30*/  UTMACMDFLUSH ;  /* 0x00000000000079b7 */ /* 0x0001e20000000000 */
[----:B------:R-:W-:Y:S05]  /*0a40*/  @P0 BRA `(.L_x_20) ;  /* 0x0000000000040947 */ /* 0x000fea0003800000 */
[----:B------:R-:W-:-:S04]  /*0a50*/  DEPBAR.LE SB0, 0x0 ;  /* 0x000080000000791a */ /* 0x000fc80000000000 */
.L_x_20:
[----:B------:R-:W-:Y:S05]  /*0a60*/  WARPSYNC.ALL ;  /* 0x0000000000007948 */ /* 0x000fea0003800000 */
[----:B------:R-:W-:Y:S01]  /*0a70*/  NOP ;  /* 0x0000000000007918 */ /* 0x000fe20000000000 */
[----:B---3--:R-:W-:Y:S06]  /*0a80*/  BAR.SYNC.DEFER_BLOCKING 0x0 ;  /* 0x0000000000007b1d */ /* 0x008fec0000010000 */
[----:B------:R-:W-:Y:S02]  /*0a90*/  BSSY.RECONVERGENT B1, `(.L_x_21) ;  /* 0x000000b000017945 */ /* 0x000fe40003800200 */
[----:B------:R-:W-:Y:S06]  /*0aa0*/  BAR.SYNC.DEFER_BLOCKING 0x0 ;  /* 0x0000000000007b1d */ /* 0x000fec0000010000 */
[----:B------:R3:W-:Y:S01]  /*0ab0*/  @!P0 STS [R2], RZ ;  /* 0x000000ff02008388 */ /* 0x0007e20000000800 */
[----:B------:R-:W-:Y:S01]  /*0ac0*/  NOP ;  /* 0x0000000000007918 */ /* 0x000fe20000000000 */
[----:B------:R-:W-:Y:S05]  /*0ad0*/  @P3 BRA `(.L_x_22) ;  /* 0x0000000000183947 */ /* 0x000fea0003800000 */
[----:B--2-45:R-:W2:Y:S01]  /*0ae0*/  LDS R5, [UR8+0x8] ;  /* 0x00000808ff057984 */ /* 0x034ea20008000800 */
[----:B------:R-:W4:Y:S01]  /*0af0*/  LDC.64 R10, c[0x0][0x388] ;  /* 0x0000e200ff0a7b82 */ /* 0x000f220000000a00 */
[----:B------:R-:W-:Y:S02]  /*0b00*/  IMAD.MOV.U32 R6, RZ, RZ, 0x70 ;  /* 0x00000070ff067424 */ /* 0x000fe400078e00ff */
[----:B----4-:R4:W-:Y:S03]  /*0b10*/  STS.64 [UR8], R10 ;  /* 0x0000000aff007988 */ /* 0x0109e60008000a08 */
[----:B--2---:R-:W-:-:S05]  /*0b20*/  LOP3.LUT R5, R5, 0x10, R6, 0xd8, !PT ;  /* 0x0000001005057812 */ /* 0x004fca00078ed806 */
[----:B------:R4:W-:Y:S02]  /*0b30*/  STS [UR8+0x8], R5 ;  /* 0x00000805ff007988 */ /* 0x0009e40008000808 */
.L_x_22:
[----:B--2---:R-:W-:Y:S05]  /*0b40*/  BSYNC.RECONVERGENT B1 ;  /* 0x0000000000017941 */ /* 0x004fea0003800200 */
.L_x_21:
[----:B------:R-:W-:Y:S04]  /*0b50*/  BSSY.RECONVERGENT B2, `(.L_x_23) ;  /* 0x000000f000027945 */ /* 0x000fe80003800200 */
[----:B------:R-:W-:Y:S04]  /*0b60*/  BSSY.RELIABLE B1, `(.L_x_24) ;  /* 0x000000c000017945 */ /* 0x000fe80003800100 */
[----:B------:R-:W-:Y:S05]  /*0b70*/  @P3 BRA `(.L_x_25) ;  /* 0x0000000000283947 */ /* 0x000fea0003800000 */
[----:B----45:R-:W2:Y:S01]  /*0b80*/  LDS R5, [UR8+0x34] ;  /* 0x00003408ff057984 */ /* 0x030ea20008000800 */
[----:B------:R-:W-:Y:S01]  /*0b90*/  IMAD.MOV.U32 R6, RZ, RZ, 0x3f000000 ;  /* 0x3f000000ff067424 */ /* 0x000fe200078e00ff */
[----:B------:R-:W-:Y:S05]  /*0ba0*/  @P3 BREAK.RELIABLE B1 ;  /* 0x0000000000013942 */ /* 0x000fea0003800100 */
[----:B--2---:R-:W-:-:S05]  /*0bb0*/  LOP3.LUT R5, R5, 0xff000000, R6, 0xb8, !PT ;  /* 0xff00000005057812 */ /* 0x004fca00078eb806 */
[----:B------:R2:W-:Y:S01]  /*0bc0*/  STS [UR8+0x34], R5 ;  /* 0x00003405ff007988 */ /* 0x0005e20008000808 */
[----:B------:R-:W-:Y:S05]  /*0bd0*/  @P3 BRA `(.L_x_26) ;  /* 0x0000000000183947 */ /* 0x000fea0003800000 */
[----:B--2---:R-:W2:Y:S01]  /*0be0*/  LDS R5, [UR8+0x38] ;  /* 0x00003808ff057984 */ /* 0x004ea20008000800 */
[----:B------:R-:W-:-:S05]  /*0bf0*/  IMAD.MOV.U32 R6, RZ, RZ, 0x3f ;  /* 0x0000003fff067424 */ /* 0x000fca00078e00ff */
[----:B--2---:R-:W-:-:S05]  /*0c00*/  LOP3.LUT R5, R5, 0xff, R6, 0xb8, !PT ;  /* 0x000000ff05057812 */ /* 0x004fca00078eb806 */
[----:B------:R2:W-:Y:S02]  /*0c10*/  STS [UR8+0x38], R5 ;  /* 0x00003805ff007988 */ /* 0x0005e40008000808 */
.L_x_25:
[----:B------:R-:W-:Y:S05]  /*0c20*/  BSYNC.RELIABLE B1 ;  /* 0x0000000000017941 */ /* 0x000fea0003800100 */
.L_x_24:
[----:B------:R2:W-:Y:S02]  /*0c30*/  @!P3 STS [UR8+0x20], R4 ;  /* 0x00002004ff00b988 */ /* 0x0005e40008000808 */
.L_x_26:
[----:B------:R-:W-:Y:S05]  /*0c40*/  BSYNC.RECONVERGENT B2 ;  /* 0x0000000000027941 */ /* 0x000fea0003800200 */
.L_x_23:
[----:B------:R-:W-:Y:S05]  /*0c50*/  WARPSYNC.ALL ;  /* 0x0000000000007948 */ /* 0x000fea0003800000 */
[----:B------:R-:W-:Y:S01]  /*0c60*/  NOP ;  /* 0x0000000000007918 */ /* 0x000fe20000000000 */
[----:B--2---:R-:W2:Y:S01]  /*0c70*/  LDC R4, c[0x0][0x39c] ;  /* 0x0000e700ff047b82 */ /* 0x004ea20000000800 */
[----:B------:R-:W-:Y:S01]  /*0c80*/  BSSY.RECONVERGENT B2, `(.L_x_27) ;  /* 0x000000b000027945 */ /* 0x000fe20003800200 */
[----:B--2---:R-:W-:-:S03]  /*0c90*/  VIADD R4, R4, 0xffffffff ;  /* 0xffffffff04047836 */ /* 0x004fc60000000000 */
[----:B------:R-:W-:Y:S05]  /*0ca0*/  @P3 BRA `(.L_x_28) ;  /* 0x0000000000203947 */ /* 0x000fea0003800000 */
[----:B----45:R-:W2:Y:S01]  /*0cb0*/  LDS R5, [UR8+0x1c] ;  /* 0x00001c08ff057984 */ /* 0x030ea20008000800 */
[----:B------:R-:W4:Y:S03]  /*0cc0*/  LDC.64 R6, c[0x0][0x3b0] ;  /* 0x0000ec00ff067b82 */ /* 0x000f260000000a00 */
[----:B------:R5:W-:Y:S01]  /*0cd0*/  STS [UR8+0x24], R4 ;  /* 0x00002404ff007988 */ /* 0x000be20008000808 */
[--C-:B----4-:R-:W-:Y:S02]  /*0ce0*/  SHF.R.U32.HI R10, RZ, 0x4, R7.reuse ;  /* 0x00000004ff0a7819 */ /* 0x110fe40000011607 */
[----:B------:R-:W-:-:S05]  /*0cf0*/  SHF.R.U64 R6, R6, 0x4, R7 ;  /* 0x0000000406067819 */ /* 0x000fca0000001207 */
[----:B------:R5:W-:Y:S01]  /*0d00*/  STS [UR8+0xc], R6 ;  /* 0x00000c06ff007988 */ /* 0x000be20008000808 */
[----:B--2---:R-:W-:-:S05]  /*0d10*/  LOP3.LUT R5, R5, 0xf, R10, 0xb8, !PT ;  /* 0x0000000f05057812 */ /* 0x004fca00078eb80a */
[----:B------:R5:W-:Y:S02]  /*0d20*/  STS [UR8+0x1c], R5 ;  /* 0x00001c05ff007988 */ /* 0x000be40008000808 */
.L_x_28:
[----:B------:R-:W-:Y:S05]  /*0d30*/  BSYNC.RECONVERGENT B2 ;  /* 0x0000000000027941 */ /* 0x000fea0003800200 */
.L_x_27:
[----:B------:R-:W-:Y:S04]  /*0d40*/  BSSY.RECONVERGENT B3, `(.L_x_29) ;  /* 0x000001d000037945 */ /* 0x000fe80003800200 */
[----:B------:R-:W-:Y:S04]  /*0d50*/  BSSY.RELIABLE B2, `(.L_x_30) ;  /* 0x0000018000027945 */ /* 0x000fe80003800100 */
[----:B------:R-:W-:Y:S05]  /*0d60*/  @P3 BRA `(.L_x_31) ;  /* 0x00000000001c3947 */ /* 0x000fea0003800000 */
[----:B----45:R-:W2:Y:S02]  /*0d70*/  LDS R5, [UR8+0x34] ;  /* 0x00003408ff057984 */ /* 0x030ea40008000800 */
[----:B--2---:R-:W-:-:S05]  /*0d80*/  LOP3.LUT R5, R5, 0x7, RZ, 0xb8, !PT ;  /* 0x0000000705057812 */ /* 0x004fca00078eb8ff */
[----:B------:R2:W-:Y:S01]  /*0d90*/  STS [UR8+0x34], R5 ;  /* 0x00003405ff007988 */ /* 0x0005e20008000808 */
[----:B------:R-:W-:Y:S05]  /*0da0*/  @P3 BRA `(.L_x_32) ;  /* 0x00000000001c3947 */ /* 0x000fea0003800000 */
[----:B--2---:R-:W2:Y:S02]  /*0db0*/  LDS R5, [UR8+0x34] ;  /* 0x00003408ff057984 */ /* 0x004ea40008000800 */
[----:B--2---:R-:W-:-:S05]  /*0dc0*/  LOP3.LUT R5, R5, 0x38, RZ, 0xb8, !PT ;  /* 0x0000003805057812 */ /* 0x004fca00078eb8ff */
[----:B------:R2:W-:Y:S02]  /*0dd0*/  STS [UR8+0x34], R5 ;  /* 0x00003405ff007988 */ /* 0x0005e40008000808 */
.L_x_31:
[----:B------:R-:W-:Y:S05]  /*0de0*/  @P3 BRA `(.L_x_33) ;  /* 0x00000000001c3947 */ /* 0x000fea0003800000 */
[----:B--2-45:R-:W2:Y:S02]  /*0df0*/  LDS R5, [UR8+0x8] ;  /* 0x00000808ff057984 */ /* 0x034ea40008000800 */
[----:B--2---:R-:W-:-:S05]  /*0e00*/  LOP3.LUT R5, R5, 0x780, RZ, 0xb8, !PT ;  /* 0x0000078005057812 */ /* 0x004fca00078eb8ff */
[----:B------:R4:W-:Y:S02]  /*0e10*/  STS [UR8+0x8], R5 ;  /* 0x00000805ff007988 */ /* 0x0009e40008000808 */
.L_x_32:
[----:B------:R-:W-:Y:S05]  /*0e20*/  @P3 BRA `(.L_x_34) ;  /* 0x0000000000283947 */ /* 0x000fea0003800000 */
[----:B--2-4-:R-:W2:Y:S02]  /*0e30*/  LDS R5, [UR8+0x8] ;  /* 0x00000808ff057984 */ /* 0x014ea40008000800 */
[----:B--2---:R-:W-:-:S05]  /*0e40*/  LOP3.LUT R5, R5, 0x1800, RZ, 0xb8, !PT ;  /* 0x0000180005057812 */ /* 0x004fca00078eb8ff */
[----:B------:R2:W-:Y:S02]  /*0e50*/  STS [UR8+0x8], R5 ;  /* 0x00000805ff007988 */ /* 0x0005e40008000808 */
.L_x_33:
[----:B------:R-:W-:Y:S05]  /*0e60*/  @P3 BREAK.RELIABLE B2 ;  /* 0x0000000000023942 */ /* 0x000fea0003800100 */
[----:B------:R-:W-:Y:S05]  /*0e70*/  @P3 BRA `(.L_x_35) ;  /* 0x0000000000243947 */ /* 0x000fea0003800000 */
[----:B--2-45:R-:W2:Y:S01]  /*0e80*/  LDS R5, [UR8+0x8] ;  /* 0x00000808ff057984 */ /* 0x034ea20008000800 */
[----:B------:R-:W-:-:S05]  /*0e90*/  IMAD.MOV.U32 R6, RZ, RZ, 0x6000 ;  /* 0x00006000ff067424 */ /* 0x000fca00078e00ff */
[----:B--2---:R-:W-:-:S04]  /*0ea0*/  LOP3.LUT R5, R5, 0x4000, R6, 0xd8, !PT ;  /* 0x0000400005057812 */ /* 0x004fc800078ed806 */
[----:B------:R-:W-:-:S05]  /*0eb0*/  LOP3.LUT R5, R5, 0x400000, RZ, 0xb8, !PT ;  /* 0x0040000005057812 */ /* 0x000fca00078eb8ff */
[----:B------:R5:W-:Y:S02]  /*0ec0*/  STS [UR8+0x8], R5 ;  /* 0x00000805ff007988 */ /* 0x000be40008000808 */
.L_x_34:
[----:B------:R-:W-:Y:S05]  /*0ed0*/  BSYNC.RELIABLE B2 ;  /* 0x0000000000027941 */ /* 0x000fea0003800100 */
.L_x_30:
[----:B--2-45:R-:W2:Y:S02]  /*0ee0*/  @!P3 LDS R5, [UR8+0x8] ;  /* 0x00000808ff05b984 */ /* 0x034ea40008000800 */
[----:B--2---:R-:W-:-:S05]  /*0ef0*/  @!P3 LOP3.LUT R5, R5, 0x8000, RZ, 0xb8, !PT ;  /* 0x000080000505b812 */ /* 0x004fca00078eb8ff */
[----:B------:R2:W-:Y:S02]  /*0f00*/  @!P3 STS [UR8+0x8], R5 ;  /* 0x00000805ff00b988 */ /* 0x0005e40008000808 */
.L_x_35:
[----:B------:R-:W-:Y:S05]  /*0f10*/  BSYNC.RECONVERGENT B3 ;  /* 0x0000000000037941 */ /* 0x000fea0003800200 */
.L_x_29:
[----:B------:R-:W-:Y:S05]  /*0f20*/  WARPSYNC.ALL ;  /* 0x0000000000007948 */ /* 0x000fea0003800000 */
[----:B------:R-:W-:Y:S01]  /*0f30*/  NOP ;  /* 0x0000000000007918 */ /* 0x000fe20000000000 */
[----:B------:R-:W-:-:S04]  /*0f40*/  UIADD3 UR5, UPT, UPT, UR4, 0x80, URZ ;  /* 0x0000008004057890 */ /* 0x000fc8000fffe0ff */
[----:B------:R-:W-:-:S04]  /*0f50*/  UIADD3 UR26, UP0, UPT, UR5, UR20, URZ ;  /* 0x00000014051a7290 */ /* 0x000fc8000ff1e0ff */
[----:B------:R-:W-:Y:S01]  /*0f60*/  ULEA.HI.X.SX32 UR27, UR5, UR21, 0x1, UP0 ;  /* 0x00000015051b7291 */ /* 0x000fe200080f0eff */
[----:B------:R-:W-:Y:S11]  /*0f70*/  @P0 BRA `(.L_x_36) ;  /* 0x0000000000300947 */ /* 0x000ff60003800000 */
[----:B--2-45:R-:W2:Y:S01]  /*0f80*/  S2R R5, SR_LANEID ;  /* 0x0000000000057919 */ /* 0x034ea20000000000 */
[----:B------:R-:W-:Y:S05]  /*0f90*/  WARPSYNC.ALL ;  /* 0x0000000000007948 */ /* 0x000fea0003800000 */
[----:B------:R-:W-:Y:S01]  /*0fa0*/  NOP ;  /* 0x0000000000007918 */ /* 0x000fe20000000000 */
[----:B--2---:R-:W-:-:S05]  /*0fb0*/  IMAD.SHL.U32 R9, R5, 0x4, RZ ;  /* 0x0000000405097824 */ /* 0x004fca00078e00ff */
[----:B------:R-:W2:Y:S01]  /*0fc0*/  LDS R5, [R9+UR8] ;  /* 0x0000000809057984 */ /* 0x000ea20008000800 */
[----:B------:R-:W-:-:S05]  /*0fd0*/  IADD3 R6, P1, PT, R9, UR26, RZ ;  /* 0x0000001a09067c10 */ /* 0x000fca000ff3e0ff */
[----:B------:R-:W-:-:S05]  /*0fe0*/  IMAD.X R7, RZ, RZ, UR27, P1 ;  /* 0x0000001bff077e24 */ /* 0x000fca00088e06ff */
[----:B--2---:R2:W4:Y:S01]  /*0ff0*/  ATOMG.E.EXCH.STRONG.GPU PT, RZ, [R6], R5 ;  /* 0x0000000506ff73a8 */ /* 0x00452200041ee100 */
[----:B------:R-:W-:-:S04]  /*1000*/  DEPBAR {5,4,3,2,1,0} ;  /* 0x0000003f0000791a */ /* 0x000fc80000000000 */
[----:B------:R-:W5:Y:S02]  /*1010*/  CCTL.E.C.LDCU.IV.DEEP [UR26] ;  /* 0x000000001a007540 */ /* 0x000f640009c08000 */
[----:B-----5:R2:W-:Y:S01]  /*1020*/  UTMACCTL.IV [UR26] ;  /* 0x000000001a0079b9 */ /* 0x0205e20008000000 */
[----:B------:R-:W-:Y:S01]  /*1030*/  NOP ;  /* 0x0000000000007918 */ /* 0x000fe20000000000 */
.L_x_36:
[----:B------:R-:W-:Y:S05]  /*1040*/  @P0 BRA `(.L_x_37) ;  /* 0x00000000000c0947 */ /* 0x000fea0003800000 */
[----:B------:R0:W-:Y:S01]  /*1050*/  UTMACMDFLUSH ;  /* 0x00000000000079b7 */ /* 0x0001e20000000000 */
[----:B------:R-:W-:Y:S05]  /*1060*/  @P0 BRA `(.L_x_37) ;  /* 0x0000000000040947 */ /* 0x000fea0003800000 */
[----:B------:R-:W-:-:S04]  /*1070*/  DEPBAR.LE SB0, 0x0 ;  /* 0x000080000000791a */ /* 0x000fc80000000000 */
.L_x_37:
[----:B------:R-:W-:Y:S05]  /*1080*/  WARPSYNC.ALL ;  /* 0x0000000000007948 */ /* 0x000fea0003800000 */
[----:B------:R-:W-:Y:S01]  /*1090*/  NOP ;  /* 0x0000000000007918 */ /* 0x000fe20000000000 */
[----:B----4-:R-:W-:Y:S06]  /*10a0*/  BAR.SYNC.DEFER_BLOCKING 0x0 ;  /* 0x0000000000007b1d */ /* 0x010fec0000010000 */
[----:B------:R-:W-:Y:S02]  /*10b0*/  BSSY.RECONVERGENT B3, `(.L_x_38) ;  /* 0x000000b000037945 */ /* 0x000fe40003800200 */
[----:B------:R-:W-:Y:S06]  /*10c0*/  BAR.SYNC.DEFER_BLOCKING 0x0 ;  /* 0x0000000000007b1d */ /* 0x000fec0000010000 */
[----:B------:R4:W-:Y:S01]  /*10d0*/  @!P0 STS [R2], RZ ;  /* 0x000000ff02008388 */ /* 0x0009e20000000800 */
[----:B------:R-:W-:Y:S01]  /*10e0*/  NOP ;  /* 0x0000000000007918 */ /* 0x000fe20000000000 */
[----:B------:R-:W-:Y:S05]  /*10f0*/  @P3 BRA `(.L_x_39) ;  /* 0x0000000000183947 */ /* 0x000fea0003800000 */
[----:B---34-:R-:W3:Y:S01]  /*1100*/  LDS R2, [UR8+0x8] ;  /* 0x00000808ff027984 */ /* 0x018ee20008000800 */
[----:B--2--5:R-:W2:Y:S01]  /*1110*/  LDC.64 R6, c[0x0][0x390] ;  /* 0x0000e400ff067b82 */ /* 0x024ea20000000a00 */
[----:B------:R-:W-:Y:S02]  /*1120*/  IMAD.MOV.U32 R5, RZ, RZ, 0x70 ;  /* 0x00000070ff057424 */ /* 0x000fe400078e00ff */
[----:B--2---:R2:W-:Y:S03]  /*1130*/  STS.64 [UR8], R6 ;  /* 0x00000006ff007988 */ /* 0x0045e60008000a08 */
[----:B---3--:R-:W-:-:S05]  /*1140*/  LOP3.LUT R2, R2, 0x10, R5, 0xd8, !PT ;  /* 0x0000001002027812 */ /* 0x008fca00078ed805 */
[----:B------:R2:W-:Y:S02]  /*1150*/  STS [UR8+0x8], R2 ;  /* 0x00000802ff007988 */ /* 0x0005e40008000808 */
.L_x_39:
[----:B--2---:R-:W-:Y:S05]  /*1160*/  BSYNC.RECONVERGENT B3 ;  /* 0x0000000000037941 */ /* 0x004fea0003800200 */
.L_x_38:
[----:B------:R-:W-:Y:S04]  /*1170*/  BSSY.RECONVERGENT B4, `(.L_x_40) ;  /* 0x0000033000047945 */ /* 0x000fe80003800200 */
[----:B------:R-:W-:Y:S04]  /*1180*/  BSSY.RELIABLE B3, `(.L_x_41) ;  /* 0x000002e000037945 */ /* 0x000fe80003800100 */
[----:B------:R-:W-:Y:S05]  /*1190*/  @P3 BRA `(.L_x_42) ;  /* 0x0000000000243947 */ /* 0x000fea0003800000 */
[----:B---34-:R-:W2:Y:S01]  /*11a0*/  LDS R2, [UR8+0x34] ;  /* 0x00003408ff027984 */ /* 0x018ea20008000800 */
[----:B-----5:R-:W-:-:S05]  /*11b0*/  IMAD.MOV.U32 R5, RZ, RZ, 0x3f000000 ;  /* 0x3f000000ff057424 */ /* 0x020fca00078e00ff */
[----:B--2---:R-:W-:-:S05]  /*11c0*/  LOP3.LUT R2, R2, 0xff000000, R5, 0xb8, !PT ;  /* 0xff00000002027812 */ /* 0x004fca00078eb805 */
[----:B------:R2:W-:Y:S01]  /*11d0*/  STS [UR8+0x34], R2 ;  /* 0x00003402ff007988 */ /* 0x0005e20008000808 */
[----:B------:R-:W-:Y:S05]  /*11e0*/  @P3 BRA `(.L_x_43) ;  /* 0x0000000000183947 */ /* 0x000fea0003800000 */
[----:B--2---:R-:W2:Y:S01]  /*11f0*/  LDS R2, [UR8+0x38] ;  /* 0x00003808ff027984 */ /* 0x004ea20008000800 */
[----:B------:R-:W-:-:S05]  /*1200*/  IMAD.MOV.U32 R5, RZ, RZ, 0x3f ;  /* 0x0000003fff057424 */ /* 0x000fca00078e00ff */
[----:B--2---:R-:W-:-:S05]  /*1210*/  LOP3.LUT R2, R2, 0xff, R5, 0xb8, !PT ;  /* 0x000000ff02027812 */ /* 0x004fca00078eb805 */
[----:B------:R2:W-:Y:S02]  /*1220*/  STS [UR8+0x38], R2 ;  /* 0x00003802ff007988 */ /* 0x0005e40008000808 */
.L_x_42:
[----:B------:R-:W-:Y:S05]  /*1230*/  @P3 BRA `(.L_x_44) ;  /* 0x00000000000c3947 */ /* 0x000fea0003800000 */
[----:B------:R2:W-:Y:S02]  /*1240*/  STS [UR8+0x20], R4 ;  /* 0x00002004ff007988 */ /* 0x0005e40008000808 */
.L_x_43:
[----:B------:R-:W-:Y:S05]  /*1250*/  @P3 BRA `(.L_x_45) ;  /* 0x0000000000243947 */ /* 0x000fea0003800000 */
[----:B------:R2:W-:Y:S02]  /*1260*/  STS [UR8+0x24], R3 ;  /* 0x00002403ff007988 */ /* 0x0005e40008000808 */
.L_x_44:
[----:B------:R-:W-:Y:S05]  /*1270*/  @P3 BRA `(.L_x_46) ;  /* 0x00000000002c3947 */ /* 0x000fea0003800000 */
[----:B--234-:R-:W2:Y:S01]  /*1280*/  LDS R2, [UR8+0x1c] ;  /* 0x00001c08ff027984 */ /* 0x01cea20008000800 */
[----:B-----5:R-:W3:Y:S02]  /*1290*/  LDC.64 R6, c[0x0][0x3b8] ;  /* 0x0000ee00ff067b82 */ /* 0x020ee40000000a00 */
[--C-:B---3--:R-:W-:Y:S02]  /*12a0*/  SHF.R.U32.HI R5, RZ, 0x4, R7.reuse ;  /* 0x00000004ff057819 */ /* 0x108fe40000011607 */
[----:B------:R-:W-:-:S05]  /*12b0*/  SHF.R.U64 R3, R6, 0x4, R7 ;  /* 0x0000000406037819 */ /* 0x000fca0000001207 */
[----:B------:R3:W-:Y:S01]  /*12c0*/  STS [UR8+0xc], R3 ;  /* 0x00000c03ff007988 */ /* 0x0007e20008000808 */
[----:B--2---:R-:W-:-:S05]  /*12d0*/  LOP3.LUT R2, R2, 0xf, R5, 0xb8, !PT ;  /* 0x0000000f02027812 */ /* 0x004fca00078eb805 */
[----:B------:R3:W-:Y:S02]  /*12e0*/  STS [UR8+0x1c], R2 ;  /* 0x00001c02ff007988 */ /* 0x0007e40008000808 */
.L_x_45:
[----:B------:R-:W-:Y:S05]  /*12f0*/  @P3 BRA `(.L_x_47) ;  /* 0x00000000001c3947 */ /* 0x000fea0003800000 */
[----:B--234-:R-:W2:Y:S02]  /*1300*/  LDS R2, [UR8+0x34] ;  /* 0x00003408ff027984 */ /* 0x01cea40008000800 */
[----:B--2---:R-:W-:-:S05]  /*1310*/  LOP3.LUT R2, R2, 0x7, RZ, 0xb8, !PT ;  /* 0x0000000702027812 */ /* 0x004fca00078eb8ff */
[----:B------:R2:W-:Y:S02]  /*1320*/  STS [UR8+0x34], R2 ;  /* 0x00003402ff007988 */ /* 0x0005e40008000808 */
.L_x_46:
[----:B------:R-:W-:Y:S05]  /*1330*/  @P3 BRA `(.L_x_48) ;  /* 0x00000000001c3947 */ /* 0x000fea0003800000 */
[----:B--234-:R-:W2:Y:S02]  /*1340*/  LDS R2, [UR8+0x34] ;  /* 0x00003408ff027984 */ /* 0x01cea40008000800 */
[----:B--2---:R-:W-:-:S05]  /*1350*/  LOP3.LUT R2, R2, 0x38, RZ, 0xb8, !PT ;  /* 0x0000003802027812 */ /* 0x004fca00078eb8ff */
[----:B------:R2:W-:Y:S02]  /*1360*/  STS [UR8+0x34], R2 ;  /* 0x00003402ff007988 */ /* 0x0005e40008000808 */
.L_x_47:
[----:B------:R-:W-:Y:S05]  /*1370*/  @P3 BRA `(.L_x_49) ;  /* 0x00000000001c3947 */ /* 0x000fea0003800000 */
[----:B--234-:R-:W2:Y:S02]  /*1380*/  LDS R2, [UR8+0x8] ;  /* 0x00000808ff027984 */ /* 0x01cea40008000800 */
[----:B--2---:R-:W-:-:S05]  /*1390*/  LOP3.LUT R2, R2, 0x780, RZ, 0xb8, !PT ;  /* 0x0000078002027812 */ /* 0x004fca00078eb8ff */
[----:B------:R2:W-:Y:S02]  /*13a0*/  STS [UR8+0x8], R2 ;  /* 0x00000802ff007988 */ /* 0x0005e40008000808 */
.L_x_48:
[----:B------:R-:W-:Y:S05]  /*13b0*/  @P3 BRA `(.L_x_50) ;  /* 0x0000000000283947 */ /* 0x000fea0003800000 */
[----:B--234-:R-:W2:Y:S02]  /*13c0*/  LDS R2, [UR8+0x8] ;  /* 0x00000808ff027984 */ /* 0x01cea40008000800 */
[----:B--2---:R-:W-:-:S05]  /*13d0*/  LOP3.LUT R2, R2, 0x1800, RZ, 0xb8, !PT ;  /* 0x0000180002027812 */ /* 0x004fca00078eb8ff */
[----:B------:R2:W-:Y:S02]  /*13e0*/  STS [UR8+0x8], R2 ;  /* 0x00000802ff007988 */ /* 0x0005e40008000808 */
.L_x_49:
[----:B------:R-:W-:Y:S05]  /*13f0*/  @P3 BREAK.RELIABLE B3 ;  /* 0x0000000000033942 */ /* 0x000fea0003800100 */
[----:B------:R-:W-:Y:S05]  /*1400*/  @P3 BRA `(.L_x_51) ;  /* 0x0000000000243947 */ /* 0x000fea0003800000 */
[----:B--234-:R-:W2:Y:S01]  /*1410*/  LDS R2, [UR8+0x8] ;  /* 0x00000808ff027984 */ /* 0x01cea20008000800 */
[----:B------:R-:W-:-:S05]  /*1420*/  IMAD.MOV.U32 R3, RZ, RZ, 0x6000 ;  /* 0x00006000ff037424 */ /* 0x000fca00078e00ff */
[----:B--2---:R-:W-:-:S04]  /*1430*/  LOP3.LUT R2, R2, 0x4000, R3, 0xd8, !PT ;  /* 0x0000400002027812 */ /* 0x004fc800078ed803 */
[----:B------:R-:W-:-:S05]  /*1440*/  LOP3.LUT R2, R2, 0x400000, RZ, 0xb8, !PT ;  /* 0x0040000002027812 */ /* 0x000fca00078eb8ff */
[----:B------:R2:W-:Y:S02]  /*1450*/  STS [UR8+0x8], R2 ;  /* 0x00000802ff007988 */ /* 0x0005e40008000808 */
.L_x_50:
[----:B------:R-:W-:Y:S05]  /*1460*/  BSYNC.RELIABLE B3 ;  /* 0x0000000000037941 */ /* 0x000fea0003800100 */
.L_x_41:
[----:B--234-:R-:W2:Y:S02]  /*1470*/  @!P3 LDS R2, [UR8+0x8] ;  /* 0x00000808ff02b984 */ /* 0x01cea40008000800 */
[----:B--2---:R-:W-:-:S05]  /*1480*/  @!P3 LOP3.LUT R2, R2, 0x8000, RZ, 0xb8, !PT ;  /* 0x000080000202b812 */ /* 0x004fca00078eb8ff */
[----:B------:R2:W-:Y:S02]  /*1490*/  @!P3 STS [UR8+0x8], R2 ;  /* 0x00000802ff00b988 */ /* 0x0005e40008000808 */
.L_x_51:
[----:B------:R-:W-:Y:S05]  /*14a0*/  BSYNC.RECONVERGENT B4 ;  /* 0x0000000000047941 */ /* 0x000fea0003800200 */
.L_x_40:
[----:B------:R-:W-:Y:S05]  /*14b0*/  WARPSYNC.ALL ;  /* 0x0000000000007948 */ /* 0x000fea0003800000 */
[----:B------:R-:W-:Y:S01]  /*14c0*/  NOP ;  /* 0x0000000000007918 */ /* 0x000fe20000000000 */
[----:B------:R-:W-:-:S04]  /*14d0*/  UIADD3 UR4, UPT, UPT, UR4, 0x100, URZ ;  /* 0x0000010004047890 */ /* 0x000fc8000fffe0ff */
[----:B------:R-:W-:-:S04]  /*14e0*/  UIADD3 UR20, UP0, UPT, UR4, UR20, URZ ;  /* 0x0000001404147290 */ /* 0x000fc8000ff1e0ff */
[----:B------:R-:W-:Y:S01]  /*14f0*/  ULEA.HI.X.SX32 UR21, UR4, UR21, 0x1, UP0 ;  /* 0x0000001504157291 */ /* 0x000fe200080f0eff */
[----:B------:R-:W-:Y:S11]  /*1500*/  @P0 BRA `(.L_x_52) ;  /* 0x0000000000300947 */ /* 0x000ff60003800000 */
[----:B--234-:R-:W2:Y:S01]  /*1510*/  S2R R2, SR_LANEID ;  /* 0x0000000000027919 */ /* 0x01cea20000000000 */
[----:B------:R-:W-:Y:S05]  /*1520*/  WARPSYNC.ALL ;  /* 0x0000000000007948 */ /* 0x000fea0003800000 */
[----:B------:R-:W-:Y:S01]  /*1530*/  NOP ;  /* 0x0000000000007918 */ /* 0x000fe20000000000 */
[----:B--2--5:R-:W-:-:S05]  /*1540*/  IMAD.SHL.U32 R4, R2, 0x4, RZ ;  /* 0x0000000402047824 */ /* 0x024fca00078e00ff */
        /* <DEDUP_REMOVED lines=8> */
.L_x_52:
[----:B------:R-:W-:Y:S05]  /*15d0*/  @P0 BRA `(.L_x_53) ;  /* 0x00000000000c0947 */ /* 0x000fea0003800000 */
[----:B------:R0:W-:Y:S01]  /*15e0*/  UTMACMDFLUSH ;  /* 0x00000000000079b7 */ /* 0x0001e20000000000 */
[----:B------:R-:W-:Y:S05]  /*15f0*/  @P0 BRA `(.L_x_53) ;  /* 0x0000000000040947 */ /* 0x000fea0003800000 */
[----:B------:R-:W-:-:S04]  /*1600*/  DEPBAR.LE SB0, 0x0 ;  /* 0x000080000000791a */ /* 0x000fc80000000000 */
.L_x_53:
[----:B------:R-:W-:Y:S05]  /*1610*/  WARPSYNC.ALL ;  /* 0x0000000000007948 */ /* 0x000fea0003800000 */
[----:B------:R-:W-:Y:S01]  /*1620*/  NOP ;  /* 0x0000000000007918 */ /* 0x000fe20000000000 */
[----:B---3--:R-:W-:Y:S01]  /*1630*/  BAR.SYNC.DEFER_BLOCKING 0x0 ;  /* 0x0000000000007b1d */ /* 0x008fe20000010000 */
[----:B--2-4-:R-:W-:Y:S01]  /*1640*/  SHF.R.U32.HI R2, RZ, 0x5, R0 ;  /* 0x00000005ff027819 */ /* 0x014fe20000011600 */
[----:B------:R-:W-:Y:S01]  /*1650*/  UIADD3 UR12, UPT, UPT, UR8, 0x4010, URZ ;  /* 0x00004010080c7890 */ /* 0x000fe2000fffe0ff */
[----:B------:R-:W-:Y:S01]  /*1660*/  ISETP.GE.AND P0, PT, R8, 0x1, PT ;  /* 0x000000010800780c */ /* 0x000fe20003f06270 */
[----:B------:R-:W-:Y:S01]  /*1670*/  USHF.L.U32 UR15, UR7, 0x6, URZ ;  /* 0x00000006070f7899 */ /* 0x000fe200080006ff */
[----:B------:R-:W-:Y:S01]  /*1680*/  R2UR UR22, R2 ;  /* 0x00000000021672ca */ /* 0x000fe200000e0000 */
[----:B------:R-:W-:Y:S01]  /*1690*/  VOTEU.ALL UP0, P3 ;  /* 0x0000000000ff7886 */ /* 0x000fe20001800000 */
[----:B------:R-:W-:Y:S01]  /*16a0*/  UMOV UR4, 0x1 ;  /* 0x0000000100047882 */ /* 0x000fe20000000000 */
[----:B------:R-:W-:Y:S01]  /*16b0*/  VOTEU.ALL UP1, P3 ;  /* 0x0000000000ff7886 */ /* 0x000fe20001820000 */
[----:B------:R-:W-:Y:S01]  /*16c0*/  USHF.L.U32 UR19, UR9, 0x6, URZ ;  /* 0x0000000609137899 */ /* 0x000fe200080006ff */
[----:B------:R-:W-:Y:S01]  /*16d0*/  BSSY.RECONVERGENT B4, `(.L_x_54) ;  /* 0x0000018000047945 */ /* 0x000fe20003800200 */
[----:B------:R-:W-:-:S04]  /*16e0*/  @!UP0 UIADD3 UR10, UPT, UPT, -UR4, 0x100000, URZ ;  /* 0x00100000040a8890 */ /* 0x000fc8000fffe1ff */
[----:B------:R-:W-:Y:S02]  /*16f0*/  @!UP0 USHF.L.U32 UR11, UR10, 0xb, URZ ;  /* 0x0000000b0a0b8899 */ /* 0x000fe400080006ff */
[----:B------:R-:W-:Y:S02]  /*1700*/  @!UP0 USHF.L.U32 UR10, UR10, 0x1, URZ ;  /* 0x000000010a0a8899 */ /* 0x000fe400080006ff */
[----:B------:R-:W-:-:S04]  /*1710*/  @!UP0 UIADD3 UR4, UPT, UPT, -UR4, 0x100000, URZ ;  /* 0x0010000004048890 */ /* 0x000fc8000fffe1ff */
[----:B------:R-:W-:Y:S02]  /*1720*/  @!UP0 USHF.L.U32 UR5, UR4, 0xb, URZ ;  /* 0x0000000b04058899 */ /* 0x000fe400080006ff */
[----:B------:R-:W-:Y:S01]  /*1730*/  @!UP0 USHF.L.U32 UR4, UR4, 0x1, URZ ;  /* 0x0000000104048899 */ /* 0x000fe200080006ff */
[----:B------:R-:W-:Y:S01]  /*1740*/  VOTEU.ALL UP0, P3 ;  /* 0x0000000000ff7886 */ /* 0x000fe20001800000 */
[----:B------:R-:W2:Y:S04]  /*1750*/  FENCE.VIEW.ASYNC.S ;  /* 0x00000000000073c6 */ /* 0x000ea80000000000 */
[----:B--2---:R2:W3:Y:S06]  /*1760*/  @!UP0 SYNCS.EXCH.64 URZ, [UR8+0x4000], UR10 ;  /* 0x0040000a08ff85b2 */ /* 0x0044ec0008000100 */
[----:B------:R2:W3:Y:S02]  /*1770*/  @!UP1 SYNCS.EXCH.64 URZ, [UR8+0x4010], UR4 ;  /* 0x0040100408ff95b2 */ /* 0x0004e40008000100 */
[----:B---3--:R-:W-:Y:S06]  /*1780*/  BAR.SYNC.DEFER_BLOCKING 0x0 ;  /* 0x0000000000007b1d */ /* 0x008fec0000010000 */
[----:B------:R-:W-:Y:S05]  /*1790*/  @P3 BRA `(.L_x_55) ;  /* 0x00000000002c3947 */ /* 0x000fea0003800000 */
[----:B--2---:R-:W-:Y:S02]  /*17a0*/  UMOV UR4, 0x1 ;  /* 0x0000000100047882 */ /* 0x004fe40000000000 */
[----:B------:R-:W-:-:S04]  /*17b0*/  UIADD3 UR10, UPT, UPT, -UR4, 0x100000, URZ ;  /* 0x00100000040a7890 */ /* 0x000fc8000fffe1ff */
[----:B------:R-:W-:Y:S02]  /*17c0*/  USHF.L.U32 UR11, UR10, 0xb, URZ ;  /* 0x0000000b0a0b7899 */ /* 0x000fe400080006ff */
[----:B------:R-:W-:Y:S02]  /*17d0*/  USHF.L.U32 UR10, UR10, 0x1, URZ ;  /* 0x000000010a0a7899 */ /* 0x000fe400080006ff */
[----:B------:R-:W-:-:S04]  /*17e0*/  UIADD3 UR4, UPT, UPT, -UR4, 0x100000, URZ ;  /* 0x0010000004047890 */ /* 0x000fc8000fffe1ff */
[----:B------:R-:W-:Y:S02]  /*17f0*/  USHF.L.U32 UR5, UR4, 0xb, URZ ;  /* 0x0000000b04057899 */ /* 0x000fe400080006ff */
[----:B------:R-:W-:Y:S01]  /*1800*/  USHF.L.U32 UR4, UR4, 0x1, URZ ;  /* 0x0000000104047899 */ /* 0x000fe200080006ff */
[----:B------:R-:W2:Y:S03]  /*1810*/  FENCE.VIEW.ASYNC.S ;  /* 0x00000000000073c6 */ /* 0x000ea60000000000 */
[----:B--2---:R3:W4:Y:S08]  /*1820*/  SYNCS.EXCH.64 URZ, [UR8+0x4008], UR10 ;  /* 0x0040080a08ff75b2 */ /* 0x0047300008000100 */
[----:B------:R3:W2:Y:S02]  /*1830*/  SYNCS.EXCH.64 URZ, [UR8+0x4018], UR4 ;  /* 0x0040180408ff75b2 */ /* 0x0006a40008000100 */
[----:B---3--:R-:W-:Y:S01]  /*1840*/  NOP ;  /* 0x0000000000007918 */ /* 0x008fe20000000000 */
.L_x_55:
[----:B--2---:R-:W-:Y:S05]  /*1850*/  BSYNC.RECONVERGENT B4 ;  /* 0x0000000000047941 */ /* 0x004fea0003800200 */
.L_x_54:
[----:B------:R-:W-:Y:S05]  /*1860*/  @!P0 BRA `(.L_x_56) ;  /* 0x0000000800108947 */ /* 0x000fea0003800000 */
[----:B----4-:R-:W-:Y:S01]  /*1870*/  BAR.SYNC.DEFER_BLOCKING 0x0 ;  /* 0x0000000000007b1d */ /* 0x010fe20000010000 */
[----:B------:R-:W-:Y:S01]  /*1880*/  @!P3 IMAD.MOV.U32 R2, RZ, RZ, 0x2000 ;  /* 0x00002000ff02b424 */ /* 0x000fe200078e00ff */
[----:B------:R-:W-:Y:S02]  /*1890*/  ELECT P1, URZ, PT ;  /* 0x0000000000ff782f */ /* 0x000fe40003820000 */
[----:B------:R-:W-:Y:S02]  /*18a0*/  ELECT P0, URZ, PT ;  /* 0x0000000000ff782f */ /* 0x000fe40003800000 */
[C---:B------:R-:W-:Y:S01]  /*18b0*/  ISETP.LT.U32.AND P1, PT, R20.reuse, 0x20, P1 ;  /* 0x000000201400780c */ /* 0x040fe20000f21070 */
[----:B------:R-:W-:Y:S01]  /*18c0*/  UMOV UR11, UR15 ;  /* 0x0000000f000b7c82 */ /* 0x000fe20008000000 */
[----:B------:R-:W-:Y:S01]  /*18d0*/  ISETP.LT.U32.AND P0, PT, R20, 0x20, P0 ;  /* 0x000000201400780c */ /* 0x000fe20000701070 */
[----:B------:R-:W-:-:S10]  /*18e0*/  UIADD3 UR16, UPT, UPT, UR8, 0x2000, URZ ;  /* 0x0000200008107890 */ /* 0x000fd4000fffe0ff */
[----:B------:R-:W-:Y:S01]  /*18f0*/  VOTEU.ANY UP0, P1 ;  /* 0x0000000000ff7886 */ /* 0x000fe20000800100 */
[----:B------:R-:W-:Y:S01]  /*1900*/  VOTEU.ANY UP2, P1 ;  /* 0x0000000000ff7886 */ /* 0x000fe20000840100 */
[----:B------:R-:W-:Y:S01]  /*1910*/  VOTEU.ANY UP1, P0 ;  /* 0x0000000000ff7886 */ /* 0x000fe20000020100 */
[----:B------:R-:W-:Y:S01]  /*1920*/  VOTEU.ANY UP3, P0 ;  /* 0x0000000000ff7886 */ /* 0x000fe20000060100 */
[----:B------:R2:W-:Y:S01]  /*1930*/  @!P3 SYNCS.ARRIVE.TRANS64 RZ, [UR8+0x4000], R2 ;  /* 0x00400002ffffb9a7 */ /* 0x0005e20008000008 */
[----:B------:R3:W-:Y:S06]  /*1940*/  MEMBAR.ALL.CTA ;  /* 0x0000000000007992 */ /* 0x0007ec0000008000 */
[----:B---3--:R-:W3:Y:S01]  /*1950*/  FENCE.VIEW.ASYNC.S ;  /* 0x00000000000073c6 */ /* 0x008ee20000000000 */
[----:B------:R-:W-:Y:S01]  /*1960*/  @UP0 UIADD3 UR9, UPT, UPT, UR8, 0x4000, URZ ;  /* 0x0000400008090890 */ /* 0x000fe2000fffe0ff */
[----:B------:R-:W-:Y:S01]  /*1970*/  @UP0 UMOV UR10, URZ ;  /* 0x000000ff000a0c82 */ /* 0x000fe20008000000 */
[----:B------:R-:W-:Y:S01]  /*1980*/  @UP1 UIADD3 UR17, UPT, UPT, UR8, 0x4000, URZ ;  /* 0x0000400008111890 */ /* 0x000fe2000fffe0ff */
[----:B------:R-:W-:Y:S01]  /*1990*/  @UP1 UMOV UR18, URZ ;  /* 0x000000ff00121c82 */ /* 0x000fe20008000000 */
[----:B------:R-:W-:Y:S01]  /*19a0*/  UISETP.NE.U32.AND UP0, UPT, UR22, URZ, UPT ;  /* 0x000000ff1600728c */ /* 0x000fe2000bf05070 */
[----:B---3--:R-:W-:Y:S06]  /*19b0*/  BAR.SYNC.DEFER_BLOCKING 0x0 ;  /* 0x0000000000007b1d */ /* 0x008fec0000010000 */
[----:B------:R2:W-:Y:S02]  /*19c0*/  @UP2 UTMALDG.2D [UR8], [UR24] ;  /* 0x00000008180025b4 */ /* 0x0005e40008008000 */
[----:B------:R-:W-:Y:S06]  /*19d0*/  BAR.SYNC.DEFER_BLOCKING 0x0 ;  /* 0x0000000000007b1d */ /* 0x000fec0000010000 */
[----:B------:R2:W-:Y:S02]  /*19e0*/  @UP3 UTMALDG.2D [UR16], [UR26] ;  /* 0x000000101a0035b4 */ /* 0x0005e40008008000 */
[----:B------:R-:W-:Y:S06]  /*19f0*/  BAR.SYNC.DEFER_BLOCKING 0x0 ;  /* 0x0000000000007b1d */ /* 0x000fec0000010000 */
[----:B------:R-:W3:Y:S02]  /*1a00*/  SYNCS.PHASECHK.TRANS64.TRYWAIT P0, [UR8+0x4000], RZ ;  /* 0x004000ffff0075a7 */ /* 0x000ee40008001108 */
[----:B--23--:R-:W-:Y:S05]  /*1a10*/  @!P0 BRA `(.L_x_57) ;  /* 0x0000000c00288947 */ /* 0x00cfea0003800000 */
.L_x_71:
[----:B------:R-:W-:Y:S05]  /*1a20*/  BRA.U UP0, `(.L_x_58) ;  /* 0x00000001004c7547 */ /* 0x000fea000b800000 */
[----:B------:R-:W-:Y:S02]  /*1a30*/  USHF.R.U32.HI UR4, URZ, 0x4, UR8 ;  /* 0x00000004ff047899 */ /* 0x000fe40008011608 */
[----:B------:R-:W-:Y:S02]  /*1a40*/  USHF.R.U32.HI UR6, URZ, 0x4, UR16 ;  /* 0x00000004ff067899 */ /* 0x000fe40008011610 */
[----:B------:R-:W-:Y:S02]  /*1a50*/  USGXT.U32 UR4, UR4, 0xe ;  /* 0x0000000e0404789a */ /* 0x000fe40008000000 */
[----:B------:R-:W-:Y:S01]  /*1a60*/  USGXT.U32 UR6, UR6, 0xe ;  /* 0x0000000e0606789a */ /* 0x000fe20008000000 */
[----:B------:R-:W-:Y:S01]  /*1a70*/  UMOV UR10, 0xfffffffe ;  /* 0xfffffffe000a7882 */ /* 0x000fe20000000000 */
[----:B------:R-:W-:Y:S01]  /*1a80*/  UMOV UR11, 0x7fffbfdf ;  /* 0x7fffbfdf000b7882 */ /* 0x000fe20000000000 */
[----:B------:R-:W-:Y:S01]  /*1a90*/  UMOV UR5, URZ ;  /* 0x000000ff00057c82 */ /* 0x000fe20008000000 */
[----:B------:R-:W-:Y:S01]  /*1aa0*/  UMOV UR7, URZ ;  /* 0x000000ff00077c82 */ /* 0x000fe20008000000 */
[----:B------:R-:W-:-:S02]  /*1ab0*/  UIADD3.64 UR16, UPT, UPT, UR4, -UR10, URZ ;  /* 0x8000000a04107297 */ /* 0x000fc4000fffe0ff */
[----:B------:R-:W-:Y:S01]  /*1ac0*/  UIADD3.64 UR10, UPT, UPT, UR6, -UR10, URZ ;  /* 0x8000000a060a7297 */ /* 0x000fe2000fffe0ff */
[----:B------:R-:W-:Y:S01]  /*1ad0*/  UMOV UR28, 0x0 ;  /* 0x00000000001c7882 */ /* 0x000fe20000000000 */
[----:B------:R-:W-:Y:S01]  /*1ae0*/  UMOV UR29, 0x4100010 ;  /* 0x04100010001d7882 */ /* 0x000fe20000000000 */
[----:B------:R-:W-:Y:S01]  /*1af0*/  UMOV UR5, 0x80004020 ;  /* 0x8000402000057882 */ /* 0x000fe20000000000 */
[----:B------:R-:W-:Y:S01]  /*1b00*/  UMOV UR7, 0x80004020 ;  /* 0x8000402000077882 */ /* 0x000fe20000000000 */
[----:B------:R-:W-:Y:S01]  /*1b10*/  UMOV UR30, 0x0 ;  /* 0x00000000001e7882 */ /* 0x000fe20000000000 */
[----:B------:R-:W-:Y:S01]  /*1b20*/  UMOV UR31, 0x4100010 ;  /* 0x04100010001f7882 */ /* 0x000fe20000000000 */
[----:B------:R2:W-:Y:S02]  /*1b30*/  UTCQMMA gdesc[UR4], gdesc[UR6], tmem[UR23], tmem[UR28], idesc[UR29], !UPT ;  /* 0x00ff1c06040075ea */ /* 0x0005e4000f800317 */
[----:B------:R2:W-:Y:S01]  /*1b40*/  UTCQMMA gdesc[UR16], gdesc[UR10], tmem[UR23], tmem[UR30], idesc[UR31], UPT ;  /* 0x00ff1e0a100075ea */ /* 0x0005e2000b800317 */
[----:B------:R-:W-:-:S02]  /*1b50*/  NOP ;  /* 0x0000000000007918 */ /* 0x000fc40000000000 */
.L_x_58:
[----:B------:R-:W-:Y:S01]  /*1b60*/  ELECT P0, URZ, PT ;  /* 0x0000000000ff782f */ /* 0x000fe20003800000 */
[----:B--2---:R-:W-:Y:S01]  /*1b70*/  UMOV UR4, UR12 ;  /* 0x0000000c00047c82 */ /* 0x004fe20008000000 */
[----:B------:R-:W-:Y:S02]  /*1b80*/  UMOV UR5, URZ ;  /* 0x000000ff00057c82 */ /* 0x000fe40008000000 */
[----:B------:R-:W-:-:S13]  /*1b90*/  ISETP.LT.U32.AND P0, PT, R20, 0x20, P0 ;  /* 0x000000201400780c */ /* 0x000fda0000701070 */
[----:B------:R-:W-:Y:S01]  /*1ba0*/  VOTEU.ANY UP0, P0 ;  /* 0x0000000000ff7886 */ /* 0x000fe20000000100 */
[----:B------:R-:W-:Y:S01]  /*1bb0*/  VOTEU.ANY UP1, P0 ;  /* 0x0000000000ff7886 */ /* 0x000fe20000020100 */
[----:B------:R-:W-:-:S03]  /*1bc0*/  ISETP.GE.U32.AND P0, PT, R8, 0x41, PT ;  /* 0x000000410800780c */ /* 0x000fc60003f06070 */
[----:B------:R-:W-:Y:S02]  /*1bd0*/  @UP0 UMOV UR4, UR4 ;  /* 0x0000000400040c82 */ /* 0x000fe40008000000 */
[----:B------:R2:W-:Y:S01]  /*1be0*/  @UP1 UTCBAR [UR4], URZ ;  /* 0x000000ff040013e9 */ /* 0x0005e200080000ff */
[----:B------:R-:W-:Y:S06]  /*1bf0*/  BAR.SYNC.DEFER_BLOCKING 0x0 ;  /* 0x0000000000007b1d */ /* 0x000fec0000010000 */
[----:B------:R-:W3:Y:S02]  /*1c00*/  SYNCS.PHASECHK.TRANS64.TRYWAIT P1, [UR8+0x4010], RZ ;  /* 0x004010ffff0075a7 */ /* 0x000ee40008021108 */
[----:B--23--:R-:W-:Y:S05]  /*1c10*/  @!P1 BRA `(.L_x_59) ;  /* 0x0000000800b49947 */ /* 0x00cfea0003800000 */
.L_x_72:
[----:B------:R-:W-:Y:S01]  /*1c20*/  UMOV UR4, URZ ;  /* 0x000000ff00047c82 */ /* 0x000fe20008000000 */
[----:B------:R-:W-:Y:S05]  /*1c30*/  @!P0 BRA `(.L_x_56) ;  /* 0x00000004001c8947 */ /* 0x000fea0003800000 */
[----:B------:R-:W2:Y:S01]  /*1c40*/  LDCU UR29, c[0x0][0x3a0] ;  /* 0x00007400ff1d77ac */ /* 0x000ea20008000800 */
[----:B------:R-:W-:Y:S01]  /*1c50*/  UMOV UR9, 0x1 ;  /* 0x0000000100097882 */ /* 0x000fe20000000000 */
[----:B------:R-:W-:-:S05]  /*1c60*/  UMOV UR14, 0x40 ;  /* 0x00000040000e7882 */ /* 0x000fca0000000000 */
.L_x_63:
[----:B------:R-:W-:Y:S01]  /*1c70*/  BAR.SYNC.DEFER_BLOCKING 0x0 ;  /* 0x0000000000007b1d */ /* 0x000fe20000010000 */
[----:B------:R-:W-:Y:S01]  /*1c80*/  ULEA UR28, UR9, UR8, 0x3 ;  /* 0x00000008091c7291 */ /* 0x000fe2000f8e18ff */
[----:B------:R-:W-:Y:S01]  /*1c90*/  @!P3 IMAD.MOV.U32 R2, RZ, RZ, 0x2000 ;  /* 0x00002000ff02b424 */ /* 0x000fe200078e00ff */
[----:B------:R-:W-:Y:S01]  /*1ca0*/  ELECT P1, URZ, PT ;  /* 0x0000000000ff782f */ /* 0x000fe20003820000 */
[----:B------:R-:W-:-:S03]  /*1cb0*/  ULEA UR12, UR9, UR8, 0xc ;  /* 0x00000008090c7291 */ /* 0x000fc6000f8e60ff */
[----:B------:R-:W-:Y:S02]  /*1cc0*/  ISETP.LT.U32.AND P1, PT, R20, 0x20, P1 ;  /* 0x000000201400780c */ /* 0x000fe40000f21070 */
[----:B------:R-:W-:Y:S01]  /*1cd0*/  ELECT P0, URZ, PT ;  /* 0x0000000000ff782f */ /* 0x000fe20003800000 */
[----:B------:R-:W-:-:S03]  /*1ce0*/  UIADD3 UR16, UPT, UPT, UR12, 0x2000, URZ ;  /* 0x000020000c107890 */ /* 0x000fc6000fffe0ff */
[----:B------:R-:W-:Y:S01]  /*1cf0*/  ISETP.LT.U32.AND P0, PT, R20, 0x20, P0 ;  /* 0x000000201400780c */ /* 0x000fe20000701070 */
[----:B------:R-:W-:Y:S01]  /*1d00*/  UMOV UR18, UR14 ;  /* 0x0000000e00127c82 */ /* 0x000fe20008000000 */
[----:B------:R-:W-:-:S05]  /*1d10*/  USHF.L.U32 UR5, UR4, 0x1f, URZ ;  /* 0x0000001f04057899 */ /* 0x000fca00080006ff */
[----:B------:R-:W-:Y:S01]  /*1d20*/  VOTEU.ANY UP0, P1 ;  /* 0x0000000000ff7886 */ /* 0x000fe20000800100 */
[----:B------:R3:W-:Y:S01]  /*1d30*/  @!P3 SYNCS.ARRIVE.TRANS64 RZ, [UR28+0x4000], R2 ;  /* 0x00400002ffffb9a7 */ /* 0x0007e2000800001c */
[----:B------:R4:W-:Y:S06]  /*1d40*/  MEMBAR.ALL.CTA ;  /* 0x0000000000007992 */ /* 0x0009ec0000008000 */
[----:B----4-:R-:W4:Y:S01]  /*1d50*/  FENCE.VIEW.ASYNC.S ;  /* 0x00000000000073c6 */ /* 0x010f220000000000 */
[----:B------:R-:W-:Y:S01]  /*1d60*/  @UP0 UIADD3 UR13, UPT, UPT, UR28, 0x4000, URZ ;  /* 0x000040001c0d0890 */ /* 0x000fe2000fffe0ff */
[----:B----4-:R-:W-:Y:S01]  /*1d70*/  VOTEU.ANY UP0, P1 ;  /* 0x0000000000ff7886 */ /* 0x010fe20000800100 */
[----:B------:R-:W-:Y:S01]  /*1d80*/  VOTEU.ANY UP1, P0 ;  /* 0x0000000000ff7886 */ /* 0x000fe20000020100 */
[----:B---3--:R-:W-:-:S04]  /*1d90*/  IMAD.U32 R2, RZ, RZ, UR5 ;  /* 0x00000005ff027e24 */ /* 0x008fc8000f8e00ff */
[----:B------:R-:W-:Y:S01]  /*1da0*/  @UP1 UIADD3 UR17, UPT, UPT, UR28, 0x4000, URZ ;  /* 0x000040001c111890 */ /* 0x000fe2000fffe0ff */
[----:B------:R-:W-:Y:S01]  /*1db0*/  VOTEU.ANY UP1, P0 ;  /* 0x0000000000ff7886 */ /* 0x000fe20000020100 */
[----:B------:R-:W-:Y:S06]  /*1dc0*/  BAR.SYNC.DEFER_BLOCKING 0x0 ;  /* 0x0000000000007b1d */ /* 0x000fec0000010000 */
[----:B------:R3:W-:Y:S01]  /*1dd0*/  @UP0 UTMALDG.2D [UR12], [UR24] ;  /* 0x0000000c180005b4 */ /* 0x0007e20008008000 */
[----:B------:R-:W-:Y:S01]  /*1de0*/  UISETP.NE.U32.AND UP0, UPT, UR22, URZ, UPT ;  /* 0x000000ff1600728c */ /* 0x000fe2000bf05070 */
[----:B------:R-:W-:Y:S06]  /*1df0*/  BAR.SYNC.DEFER_BLOCKING 0x0 ;  /* 0x0000000000007b1d */ /* 0x000fec0000010000 */
[----:B------:R3:W-:Y:S02]  /*1e00*/  @UP1 UTMALDG.2D [UR16], [UR26] ;  /* 0x000000101a0015b4 */ /* 0x0007e40008008000 */
[----:B------:R-:W-:Y:S06]  /*1e10*/  BAR.SYNC.DEFER_BLOCKING 0x0 ;  /* 0x0000000000007b1d */ /* 0x000fec0000010000 */
[----:B------:R-:W4:Y:S02]  /*1e20*/  SYNCS.PHASECHK.TRANS64.TRYWAIT P0, [UR28+0x4000], R2 ;  /* 0x00400002ff0075a7 */ /* 0x000f24000800111c */
[----:B---34-:R-:W-:Y:S05]  /*1e30*/  @!P0 BRA `(.L_x_60) ;  /* 0x0000000800388947 */ /* 0x018fea0003800000 */
.L_x_73:
[----:B------:R-:W-:Y:S05]  /*1e40*/  BRA.U UP0, `(.L_x_61) ;  /* 0x00000001004c7547 */ /* 0x000fea000b800000 */
[----:B------:R-:W-:Y:S02]  /*1e50*/  USHF.R.U32.HI UR10, URZ, 0x4, UR12 ;  /* 0x00000004ff0a7899 */ /* 0x000fe4000801160c */
[----:B------:R-:W-:Y:S02]  /*1e60*/  USHF.R.U32.HI UR12, URZ, 0x4, UR16 ;  /* 0x00000004ff0c7899 */ /* 0x000fe40008011610 */
[----:B------:R-:W-:Y:S02]  /*1e70*/  USGXT.U32 UR10, UR10, 0xe ;  /* 0x0000000e0a0a789a */ /* 0x000fe40008000000 */
[----:B------:R-:W-:Y:S02]  /*1e80*/  USGXT.U32 UR12, UR12, 0xe ;  /* 0x0000000e0c0c789a */ /* 0x000fe40008000000 */
[----:B------:R-:W-:Y:S02]  /*1e90*/  UIADD3 UR16, UP0, UPT, UR10, 0x2, URZ ;  /* 0x000000020a107890 */ /* 0x000fe4000ff1e0ff */
[----:B------:R-:W-:Y:S01]  /*1ea0*/  UIADD3 UR30, UP1, UPT, UR12, 0x2, URZ ;  /* 0x000000020c1e7890 */ /* 0x000fe2000ff3e0ff */
[----:B------:R-:W-:Y:S01]  /*1eb0*/  UMOV UR5, URZ ;  /* 0x000000ff00057c82 */ /* 0x000fe20008000000 */
[----:B------:R-:W-:Y:S01]  /*1ec0*/  UMOV UR6, URZ ;  /* 0x000000ff00067c82 */ /* 0x000fe20008000000 */
[----:B------:R-:W-:-:S02]  /*1ed0*/  UIADD3.X UR17, UPT, UPT, UR5, -0x7fffbfe0, URZ, UP0, !UPT ;  /* 0x8000402005117890 */ /* 0x000fc400087fe4ff */
[----:B------:R-:W-:Y:S01]  /*1ee0*/  UIADD3.X UR31, UPT, UPT, UR6, -0x7fffbfe0, URZ, UP1, !UPT ;  /* 0x80004020061f7890 */ /* 0x000fe20008ffe4ff */
[----:B------:R-:W-:Y:S01]  /*1ef0*/  UMOV UR32, 0x0 ;  /* 0x0000000000207882 */ /* 0x000fe20000000000 */
[----:B------:R-:W-:Y:S01]  /*1f00*/  UMOV UR33, 0x4100010 ;  /* 0x0410001000217882 */ /* 0x000fe20000000000 */
[----:B------:R-:W-:Y:S01]  /*1f10*/  UMOV UR11, 0x80004020 ;  /* 0x80004020000b7882 */ /* 0x000fe20000000000 */
[----:B------:R-:W-:Y:S01]  /*1f20*/  UMOV UR13, 0x80004020 ;  /* 0x80004020000d7882 */ /* 0x000fe20000000000 */
[----:B------:R-:W-:Y:S01]  /*1f30*/  UMOV UR6, 0x0 ;  /* 0x0000000000067882 */ /* 0x000fe20000000000 */
[----:B------:R-:W-:Y:S01]  /*1f40*/  UMOV UR7, 0x4100010 ;  /* 0x0410001000077882 */ /* 0x000fe20000000000 */
[----:B------:R3:W-:Y:S02]  /*1f50*/  UTCQMMA gdesc[UR10], gdesc[UR12], tmem[UR23], tmem[UR32], idesc[UR33], UPT ;  /* 0x00ff200c0a0075ea */ /* 0x0007e4000b800317 */
[----:B------:R3:W-:Y:S01]  /*1f60*/  UTCQMMA gdesc[UR16], gdesc[UR30], tmem[UR23], tmem[UR6], idesc[UR7], UPT ;  /* 0x00ff061e100075ea */ /* 0x0007e2000b800317 */
[----:B------:R-:W-:-:S02]  /*1f70*/  NOP ;  /* 0x0000000000007918 */ /* 0x000fc40000000000 */
.L_x_61:
[----:B------:R-:W-:Y:S01]  /*1f80*/  ELECT P0, URZ, PT ;  /* 0x0000000000ff782f */ /* 0x000fe20003800000 */
[----:B---3--:R-:W-:-:S03]  /*1f90*/  UIADD3 UR6, UPT, UPT, UR28, 0x4010, URZ ;  /* 0x000040101c067890 */ /* 0x008fc6000fffe0ff */
[----:B------:R-:W-:Y:S01]  /*1fa0*/  ISETP.LT.U32.AND P0, PT, R20, 0x20, P0 ;  /* 0x000000201400780c */ /* 0x000fe20000701070 */
[----:B------:R-:W-:-:S12]  /*1fb0*/  UMOV UR7, URZ ;  /* 0x000000ff00077c82 */ /* 0x000fd80008000000 */
[----:B------:R-:W-:Y:S01]  /*1fc0*/  VOTEU.ANY UP0, P0 ;  /* 0x0000000000ff7886 */ /* 0x000fe20000000100 */
[----:B------:R-:W-:-:S04]  /*1fd0*/  VOTEU.ANY UP1, P0 ;  /* 0x0000000000ff7886 */ /* 0x000fc80000020100 */
[----:B------:R-:W-:Y:S02]  /*1fe0*/  @UP0 UMOV UR6, UR6 ;  /* 0x0000000600060c82 */ /* 0x000fe40008000000 */
[----:B------:R3:W-:Y:S01]  /*1ff0*/  @UP1 UTCBAR [UR6], URZ ;  /* 0x000000ff060013e9 */ /* 0x0007e200080000ff */
[----:B------:R-:W-:Y:S06]  /*2000*/  BAR.SYNC.DEFER_BLOCKING 0x0 ;  /* 0x0000000000007b1d */ /* 0x000fec0000010000 */
[----:B------:R-:W4:Y:S02]  /*2010*/  SYNCS.PHASECHK.TRANS64.TRYWAIT P0, [UR28+0x4010], R2 ;  /* 0x00401002ff0075a7 */ /* 0x000f24000800111c */
[----:B---34-:R-:W-:Y:S05]  /*2020*/  @!P0 BRA `(.L_x_62) ;  /* 0x0000000400c88947 */ /* 0x018fea0003800000 */
.L_x_74:
[----:B------:R-:W-:Y:S02]  /*2030*/  UIADD3 UR9, UPT, UPT, UR9, 0x1, URZ ;  /* 0x0000000109097890 */ /* 0x000fe4000fffe0ff */
[----:B------:R-:W-:Y:S02]  /*2040*/  UIADD3 UR14, UPT, UPT, UR14, 0x40, URZ ;  /* 0x000000400e0e7890 */ /* 0x000fe4000fffe0ff */
[----:B------:R-:W-:-:S04]  /*2050*/  UISETP.NE.U32.AND UP0, UPT, UR9, 0x2, UPT ;  /* 0x000000020900788c */ /* 0x000fc8000bf05070 */
[----:B------:R-:W-:Y:S02]  /*2060*/  USEL UR5, URZ, 0x1, UP0 ;  /* 0x00000001ff057887 */ /* 0x000fe40008000000 */
[----:B------:R-:W-:Y:S02]  /*2070*/  USEL UR9, UR9, URZ, UP0 ;  /* 0x000000ff09097287 */ /* 0x000fe40008000000 */
[----:B--2---:R-:W-:Y:S02]  /*2080*/  UISETP.GE.AND UP0, UPT, UR14, UR29, UPT ;  /* 0x0000001d0e00728c */ /* 0x004fe4000bf06270 */
[----:B------:R-:W-:-:S07]  /*2090*/  ULOP3.LUT UR4, UR4, UR5, URZ, 0x3c, !UPT ;  /* 0x0000000504047292 */ /* 0x000fce000f8e3cff */
[----:B------:R-:W-:Y:S05]  /*20a0*/  BRA.U !UP0, `(.L_x_63) ;  /* 0xfffffff908f07547 */ /* 0x000fea000b83ffff */
.L_x_56:
[----:B----4-:R-:W-:Y:S06]  /*20b0*/  BAR.SYNC.DEFER_BLOCKING 0x0 ;  /* 0x0000000000007b1d */ /* 0x010fec0000010000 */
[----:B------:R-:W-:Y:S04]  /*20c0*/  BSSY.RECONVERGENT B4, `(.L_x_64) ;  /* 0x0000004000047945 */ /* 0x000fe80003800200 */
[----:B------:R-:W-:Y:S05]  /*20d0*/  @P3 BRA `(.L_x_65) ;  /* 0x0000000000083947 */ /* 0x000fea0003800000 */
[----:B------:R-:W2:Y:S02]  /*20e0*/  SYNCS.CCTL.IV [UR8+0x4000] ;  /* 0x00400000ff0079b1 */ /* 0x000ea40008000008 */
[----:B--2---:R-:W2:Y:S02]  /*20f0*/  SYNCS.CCTL.IV [UR8+0x4010] ;  /* 0x00401000ff0079b1 */ /* 0x004ea40008000008 */
.L_x_65:
[----:B------:R-:W-:Y:S05]  /*2100*/  BSYNC.RECONVERGENT B4 ;  /* 0x0000000000047941 */ /* 0x000fea0003800200 */
.L_x_64:
[----:B--2---:R-:W-:Y:S06]  /*2110*/  BAR.SYNC.DEFER_BLOCKING 0x0 ;  /* 0x0000000000007b1d */ /* 0x004fec0000010000 */
[----:B------:R-:W-:Y:S04]  /*2120*/  BSSY.RECONVERGENT B4, `(.L_x_66) ;  /* 0x0000004000047945 */ /* 0x000fe80003800200 */
[----:B------:R-:W-:Y:S05]  /*2130*/  @P3 BRA `(.L_x_67) ;  /* 0x0000000000083947 */ /* 0x000fea0003800000 */
[----:B------:R-:W2:Y:S02]  /*2140*/  SYNCS.CCTL.IV [UR8+0x4008] ;  /* 0x00400800ff0079b1 */ /* 0x000ea40008000008 */
[----:B--2---:R-:W2:Y:S02]  /*2150*/  SYNCS.CCTL.IV [UR8+0x4018] ;  /* 0x00401800ff0079b1 */ /* 0x004ea40008000008 */
.L_x_67:
[----:B------:R-:W-:Y:S05]  /*2160*/  BSYNC.RECONVERGENT B4 ;  /* 0x0000000000047941 */ /* 0x000fea0003800200 */
.L_x_66:
[----:B------:R-:W-:Y:S01]  /*2170*/  USHF.L.U32 UR4, UR22, 0x15, URZ ;  /* 0x0000001516047899 */ /* 0x000fe200080006ff */
[----:B------:R-:W-:Y:S01]  /*2180*/  SHF.R.U32.HI R21, RZ, 0x2, R0 ;  /* 0x00000002ff157819 */ /* 0x000fe20000011600 */
[----:B------:R-:W-:Y:S01]  /*2190*/  USHF.L.U32 UR22, UR22, 0x3, URZ ;  /* 0x0000000316167899 */ /* 0x000fe200080006ff */
[C---:B------:R-:W-:Y:S01]  /*21a0*/  IMAD.SHL.U32 R2, R0.reuse, 0x20, RZ ;  /* 0x0000002000027824 */ /* 0x040fe200078e00ff */
[----:B------:R-:W-:Y:S01]  /*21b0*/  ULOP3.LUT UR4, UR4, 0x600000, URZ, 0xc0, !UPT ;  /* 0x0060000004047892 */ /* 0x000fe2000f8ec0ff */
[----:B------:R-:W-:Y:S01]  /*21c0*/  LOP3.LUT R21, R21, 0x20, RZ, 0xc0, !PT ;  /* 0x0000002015157812 */ /* 0x000fe200078ec0ff */
[----:B------:R-:W-:Y:S01]  /*21d0*/  ULOP3.LUT UR22, UR22, 0x20, URZ, 0xc0, !UPT ;  /* 0x0000002016167892 */ /* 0x000fe2000f8ec0ff */
[----:B------:R-:W-:Y:S01]  /*21e0*/  IMAD.SHL.U32 R3, R0, 0x8, RZ ;  /* 0x0000000800037824 */ /* 0x000fe200078e00ff */
[----:B------:R-:W-:Y:S02]  /*21f0*/  LOP3.LUT R2, R2, 0xc00, RZ, 0xc0, !PT ;  /* 0x00000c0002027812 */ /* 0x000fe400078ec0ff */
[----:B------:R-:W-:-:S02]  /*2200*/  ELECT P0, URZ, PT ;  /* 0x0000000000ff782f */ /* 0x000fc40003800000 */
[----:B------:R-:W-:Y:S01]  /*2210*/  LOP3.LUT R21, R21, 0x10, R0, 0xf8, !PT ;  /* 0x0000001015157812 */ /* 0x000fe200078ef800 */
[----:B------:R-:W-:Y:S01]  /*2220*/  UIADD3 UR4, UPT, UPT, UR22, UR4, UR23 ;  /* 0x0000000416047290 */ /* 0x000fe2000fffe017 */
[----:B------:R-:W-:Y:S01]  /*2230*/  IMAD.SHL.U32 R0, R0, 0x40, RZ ;  /* 0x0000004000007824 */ /* 0x000fe200078e00ff */
[----:B------:R-:W-:Y:S01]  /*2240*/  LOP3.LUT R2, R2, 0x30, R3, 0xf8, !PT ;  /* 0x0000003002027812 */ /* 0x000fe200078ef803 */
[----:B------:R-:W-:Y:S01]  /*2250*/  UMOV UR9, UR19 ;  /* 0x0000001300097c82 */ /* 0x000fe20008000000 */
[----:B------:R-:W-:Y:S01]  /*2260*/  ISETP.LT.U32.AND P0, PT, R20, 0x20, P0 ;  /* 0x000000201400780c */ /* 0x000fe20000701070 */
[----:B------:R-:W-:Y:S01]  /*2270*/  UMOV UR10, UR15 ;  /* 0x0000000f000a7c82 */ /* 0x000fe20008000000 */
[----:B------:R-:W-:Y:S02]  /*2280*/  LOP3.LUT R21, R2, R21, RZ, 0x3c, !PT ;  /* 0x0000001502157212 */ /* 0x000fe400078e3cff */
[----:B------:R-:W-:Y:S01]  /*2290*/  LOP3.LUT R0, R0, 0x3c0, RZ, 0xc0, !PT ;  /* 0x000003c000007812 */ /* 0x000fe200078ec0ff */
[----:B-----5:R-:W-:Y:S01]  /*22a0*/  LDTM.16dp32bit_t0_t15.x16 R4, tmem[UR4] ;  /* 0x00000004000479ee */ /* 0x020fe20008a00000 */
[----:B------:R-:W3:Y:S01]  /*22b0*/  LDTM.16dp32bit_t16_t31.x16 R4, tmem[UR4+0x10] ;  /* 0x00001004000479ee */ /* 0x000ee20008a20000 */
[----:B------:R-:W-:Y:S01]  /*22c0*/  NOP ;  /* 0x0000000000007918 */ /* 0x000fe20000000000 */
[----:B------:R-:W-:-:S05]  /*22d0*/  IADD3 R0, PT, PT, R21, UR8, R0 ;  /* 0x0000000815007c10 */ /* 0x000fca000fffe000 */
[----:B---3--:R-:W-:Y:S01]  /*22e0*/  VOTEU.ANY UP1, P0 ;  /* 0x0000000000ff7886 */ /* 0x008fe20000020100 */
[----:B------:R-:W-:Y:S01]  /*22f0*/  VOTEU.ANY UP0, P0 ;  /* 0x0000000000ff7886 */ /* 0x000fe20000000100 */
[----:B------:R-:W-:Y:S02]  /*2300*/  F2FP.SATFINITE.E4M3.F32.PACK_AB_MERGE_C R6, R7, R6, RZ ;  /* 0x000000060706723e */ /* 0x000fe400048070ff */
[----:B------:R-:W-:Y:S02]  /*2310*/  F2FP.SATFINITE.E4M3.F32.PACK_AB_MERGE_C R10, R11, R10, RZ ;  /* 0x0000000a0b0a723e */ /* 0x000fe400048070ff */
[----:B------:R-:W-:Y:S02]  /*2320*/  F2FP.SATFINITE.E4M3.F32.PACK_AB_MERGE_C R14, R15, R14, RZ ;  /* 0x0000000e0f0e723e */ /* 0x000fe400048070ff */
[----:B------:R-:W-:Y:S02]  /*2330*/  F2FP.SATFINITE.E4M3.F32.PACK_AB_MERGE_C R18, R19, R18, RZ ;  /* 0x000000121312723e */ /* 0x000fe400048070ff */
[----:B------:R-:W-:-:S02]  /*2340*/  F2FP.SATFINITE.E4M3.F32.PACK_AB_MERGE_C R4, R5, R4, R6 ;  /* 0x000000040504723e */ /* 0x000fc40004807006 */
[----:B------:R-:W-:Y:S02]  /*2350*/  F2FP.SATFINITE.E4M3.F32.PACK_AB_MERGE_C R5, R9, R8, R10 ;  /* 0x000000080905723e */ /* 0x000fe4000480700a */
[----:B------:R-:W-:Y:S02]  /*2360*/  F2FP.SATFINITE.E4M3.F32.PACK_AB_MERGE_C R6, R13, R12, R14 ;  /* 0x0000000c0d06723e */ /* 0x000fe4000480700e */
[----:B------:R-:W-:-:S05]  /*2370*/  F2FP.SATFINITE.E4M3.F32.PACK_AB_MERGE_C R7, R17, R16, R18 ;  /* 0x000000101107723e */ /* 0x000fca0004807012 */
[----:B--2---:R2:W-:Y:S01]  /*2380*/  STS.128 [R0], R4 ;  /* 0x0000000400007388 */ /* 0x0045e20000000c00 */
[----:B------:R3:W-:Y:S06]  /*2390*/  MEMBAR.ALL.CTA ;  /* 0x0000000000007992 */ /* 0x0007ec0000008000 */
[----:B---3--:R-:W3:Y:S02]  /*23a0*/  FENCE.VIEW.ASYNC.S ;  /* 0x00000000000073c6 */ /* 0x008ee40000000000 */
[----:B---3--:R-:W-:Y:S06]  /*23b0*/  BAR.SYNC.DEFER_BLOCKING 0x0 ;  /* 0x0000000000007b1d */ /* 0x008fec0000010000 */
[----:B------:R2:W-:Y:S01]  /*23c0*/  @UP1 UTMASTG.2D [UR8], [UR20] ;  /* 0x00000008140013b5 */ /* 0x0005e20008008000 */
[----:B------:R0:W-:Y:S01]  /*23d0*/  UTMACMDFLUSH ;  /* 0x00000000000079b7 */ /* 0x0001e20000000000 */
[----:B------:R-:W-:-:S04]  /*23e0*/  DEPBAR.LE SB0, 0x0 ;  /* 0x000080000000791a */ /* 0x000fc80000000000 */
[----:B------:R-:W-:Y:S08]  /*23f0*/  BAR.SYNC.DEFER_BLOCKING 0x0 ;  /* 0x0000000000007b1d */ /* 0x000ff00000010000 */
[----:B------:R-:W-:Y:S06]  /*2400*/  BAR.SYNC.DEFER_BLOCKING 0x0 ;  /* 0x0000000000007b1d */ /* 0x000fec0000010000 */
[----:B--2---:R-:W-:Y:S05]  /*2410*/  @P2 BRA `(.L_x_68) ;  /* 0x0000000000a02947 */ /* 0x004fea0003800000 */
[----:B------:R-:W2:Y:S01]  /*2420*/  S2UR UR5, SR_CgaCtaId ;  /* 0x00000000000579c3 */ /* 0x000ea20000008800 */
[----:B------:R-:W-:Y:S01]  /*2430*/  NOP ;  /* 0x0000000000007918 */ /* 0x000fe20000000000 */
[----:B------:R-:W-:Y:S01]  /*2440*/  UMOV UR4, 0x50 ;  /* 0x0000005000047882 */ /* 0x000fe20000000000 */
[----:B------:R-:W-:Y:S02]  /*2450*/  IMAD.U32 R0, RZ, RZ, UR23 ;  /* 0x00000017ff007e24 */ /* 0x000fe4000f8e00ff */
[----:B------:R-:W-:Y:S02]  /*2460*/  IMAD.MOV.U32 R3, RZ, RZ, 0x3 ;  /* 0x00000003ff037424 */ /* 0x000fe400078e00ff */
[----:B------:R-:W-:Y:S01]  /*2470*/  IMAD.MOV.U32 R7, RZ, RZ, 0x1 ;  /* 0x00000001ff077424 */ /* 0x000fe200078e00ff */
[----:B------:R-:W-:-:S04]  /*2480*/  LOP3.LUT R0, R0, 0xffff, RZ, 0xc0, !PT ;  /* 0x0000ffff00007812 */ /* 0x000fc800078ec0ff */
[----:B------:R-:W-:-:S05]  /*2490*/  SHF.R.U32.HI R0, RZ, 0x5, R0 ;  /* 0x00000005ff007819 */ /* 0x000fca0000011600 */
[----:B------:R-:W-:Y:S01]  /*24a0*/  VIADD R2, R0, 0x10 ;  /* 0x0000001000027836 */ /* 0x000fe20000000000 */
[----:B------:R-:W-:Y:S01]  /*24b0*/  SHF.L.U32 R0, R3, R0, RZ ;  /* 0x0000000003007219 */ /* 0x000fe200000006ff */
[----:B--2---:R-:W-:-:S03]  /*24c0*/  ULEA UR6, UR5, UR4, 0x18 ;  /* 0x0000000405067291 */ /* 0x004fc6000f8ec0ff */
[----:B------:R-:W-:-:S04]  /*24d0*/  SHF.L.U32 R3, R7, R2, RZ ;  /* 0x0000000207037219 */ /* 0x000fc800000006ff */
[----:B------:R-:W-:Y:S02]  /*24e0*/  LOP3.LUT R0, R3, R0, RZ, 0xfc, !PT ;  /* 0x0000000003007212 */ /* 0x000fe400078efcff */
[----:B------:R-:W2:Y:S02]  /*24f0*/  LDS R5, [UR6] ;  /* 0x00000006ff057984 */ /* 0x000ea40008000800 */
[C---:B------:R-:W-:Y:S02]  /*2500*/  LOP3.LUT R2, R0.reuse, 0xffff, RZ, 0xc0, !PT ;  /* 0x0000ffff00027812 */ /* 0x040fe400078ec0ff */
[----:B--2---:R-:W-:-:S04]  /*2510*/  LOP3.LUT R3, R0, 0xffff, R5, 0x80, !PT ;  /* 0x0000ffff00037812 */ /* 0x004fc800078e8005 */
[----:B------:R-:W-:-:S13]  /*2520*/  ISETP.NE.AND P0, PT, R3, R2, PT ;  /* 0x000000020300720c */ /* 0x000fda0003f05270 */
[----:B------:R-:W-:Y:S05]  /*2530*/  @P0 BRA `(.L_x_69) ;  /* 0x0000000000500947 */ /* 0x000fea0003800000 */
[----:B------:R-:W-:Y:S02]  /*2540*/  SHF.R.U32.HI R5, RZ, 0x10, R5 ;  /* 0x00000010ff057819 */ /* 0x000fe40000011605 */
[----:B------:R-:W-:-:S04]  /*2550*/  SHF.R.U32.HI R2, RZ, 0x10, R0 ;  /* 0x00000010ff027819 */ /* 0x000fc80000011600 */
[----:B------:R-:W-:-:S04]  /*2560*/  LOP3.LUT R5, R5, R2, RZ, 0xc0, !PT ;  /* 0x0000000205057212 */ /* 0x000fc800078ec0ff */
[----:B------:R-:W-:-:S13]  /*2570*/  ISETP.NE.AND P0, PT, R5, R2, PT ;  /* 0x000000020500720c */ /* 0x000fda0003f05270 */
[----:B------:R-:W-:Y:S05]  /*2580*/  @P0 BRA `(.L_x_70) ;  /* 0x0000000000300947 */ /* 0x000fea0003800000 */
[----:B------:R-:W-:Y:S01]  /*2590*/  R2UR UR4, R0 ;  /* 0x00000000000472ca */ /* 0x000fe200000e0000 */
[----:B------:R-:W-:Y:S01]  /*25a0*/  VOTEU.ANY UR5, UPT, PT ;  /* 0x0000000000057886 */ /* 0x000fe200038e0100 */
[----:B------:R-:W2:Y:S01]  /*25b0*/  S2R R0, SR_LANEID ;  /* 0x0000000000007919 */ /* 0x000ea20000000000 */
[----:B------:R-:W-:-:S10]  /*25c0*/  UFLO.U32 UR5, UR5 ;  /* 0x00000005000572bd */ /* 0x000fd400080e0000 */
[----:B------:R-:W-:-:S06]  /*25d0*/  ULOP3.LUT UR4, URZ, UR4, URZ, 0x33, !UPT ;  /* 0x00000004ff047292 */ /* 0x000fcc000f8e33ff */
[----:B------:R-:W-:-:S04]  /*25e0*/  IMAD.U32 R2, RZ, RZ, UR4 ;  /* 0x00000004ff027e24 */ /* 0x000fc8000f8e00ff */
[----:B------:R-:W3:Y:S02]  /*25f0*/  REDUX UR7, R2 ;  /* 0x00000000020773c4 */ /* 0x000ee40000000000 */
[----:B------:R4:W-:Y:S01]  /*2600*/  UTCATOMSWS.AND URZ, UR4 ;  /* 0x0000000400ff79e3 */ /* 0x0009e20008000000 */
[----:B--2---:R-:W-:Y:S01]  /*2610*/  ISETP.EQ.U32.AND P0, PT, R0, UR5, PT ;  /* 0x0000000500007c0c */ /* 0x004fe2000bf02070 */
[----:B---3--:R-:W-:-:S12]  /*2620*/  IMAD.U32 R0, RZ, RZ, UR7 ;  /* 0x00000007ff007e24 */ /* 0x008fd8000f8e00ff */
[----:B------:R4:W-:Y:S01]  /*2630*/  @P0 ATOMS.AND RZ, [UR6], R0 ;  /* 0x00000000ffff098c */ /* 0x0009e2000a800006 */
[----:B------:R-:W-:Y:S05]  /*2640*/  BRA `(.L_x_68) ;  /* 0x0000000000147947 */ /* 0x000fea0003800000 */
.L_x_70:
[----:B------:R-:W-:-:S07]  /*2650*/  MOV R2, 0x2670 ;  /* 0x0000267000027802 */ /* 0x000fce0000000f00 */
[----:B-1----:R-:W-:Y:S05]  /*2660*/  CALL.REL.NOINC `($__internal_0_$__cuda_sm10x_tcgen05_guardrail_trap_col_being_dealloced_not_returned_by_alloc) ;  /* 0x0000000000447944 */ /* 0x002fea0003c00000 */
[----:B------:R-:W-:Y:S05]  /*2670*/  BRA `(.L_x_68) ;  /* 0x0000000000087947 */ /* 0x000fea0003800000 */
.L_x_69:
[----:B------:R-:W-:-:S07]  /*2680*/  MOV R2, 0x26a0 ;  /* 0x000026a000027802 */ /* 0x000fce0000000f00 */
[----:B-1----:R-:W-:Y:S05]  /*2690*/  CALL.REL.NOINC `($__internal_2_$__cuda_sm10x_tcgen05_guardrail_trap_unallocated_columns_being_dealloced) ;  /* 0x0000000000507944 */ /* 0x002fea0003c00000 */
.L_x_68:
[----:B------:R-:W-:Y:S01]  /*26a0*/  NOP ;  /* 0x0000000000007918 */ /* 0x000fe20000000000 */
[----:B----4-:R-:W-:Y:S05]  /*26b0*/  EXIT ;  /* 0x000000000000794d */ /* 0x010fea0003800000 */
.L_x_57:
[----:B------:R-:W2:Y:S02]  /*26c0*/  SYNCS.PHASECHK.TRANS64.TRYWAIT P0, [UR8+0x4000], RZ ;  /* 0x004000ffff0075a7 */ /* 0x000ea40008001108 */
[----:B--2---:R-:W-:Y:S05]  /*26d0*/  @!P0 BRA `(.L_x_57) ;  /* 0xfffffffc00f88947 */ /* 0x004fea000383ffff */
[----:B------:R-:W-:Y:S05]  /*26e0*/  BRA `(.L_x_71) ;  /* 0xfffffff000cc7947 */ /* 0x000fea000383ffff */
.L_x_59:
[----:B------:R-:W2:Y:S02]  /*26f0*/  SYNCS.PHASECHK.TRANS64.TRYWAIT P1, [UR8+0x4010], RZ ;  /* 0x004010ffff0075a7 */ /* 0x000ea40008021108 */
[----:B--2---:R-:W-:Y:S05]  /*2700*/  @!P1 BRA `(.L_x_59) ;  /* 0xfffffffc00f89947 */ /* 0x004fea000383ffff */
[----:B------:R-:W-:Y:S05]  /*2710*/  BRA `(.L_x_72) ;  /* 0xfffffff400407947 */ /* 0x000fea000383ffff */
.L_x_60:
[----:B------:R-:W3:Y:S02]  /*2720*/  SYNCS.PHASECHK.TRANS64.TRYWAIT P0, [UR28+0x4000], R2 ;  /* 0x00400002ff0075a7 */ /* 0x000ee4000800111c */
[----:B---3--:R-:W-:Y:S05]  /*2730*/  @!P0 BRA `(.L_x_60) ;  /* 0xfffffffc00f88947 */ /* 0x008fea000383ffff */
[----:B------:R-:W-:Y:S05]  /*2740*/  BRA `(.L_x_73) ;  /* 0xfffffff400bc7947 */ /* 0x000fea000383ffff */
.L_x_62:
[----:B------:R-:W3:Y:S02]  /*2750*/  SYNCS.PHASECHK.TRANS64.TRYWAIT P0, [UR28+0x4010], R2 ;  /* 0x00401002ff0075a7 */ /* 0x000ee4000800111c */
[----:B---3--:R-:W-:Y:S05]  /*2760*/  @!P0 BRA `(.L_x_62) ;  /* 0xfffffffc00f88947 */ /* 0x008fea000383ffff */
[----:B------:R-:W-:Y:S05]  /*2770*/  BRA `(.L_x_74) ;  /* 0xfffffff8002c7947 */ /* 0x000fea000383ffff */
        .weak           $__internal_0_$__cuda_sm10x_tcgen05_guardrail_trap_col_being_dealloced_not_returned_by_alloc
        .type           $__internal_0_$__cuda_sm10x_tcgen05_guardrail_trap_col_being_dealloced_not_returned_by_alloc,@function
        .size           $__internal_0_$__cuda_sm10x_tcgen05_guardrail_trap_col_being_dealloced_not_returned_by_alloc,($__internal_1_$__cuda_sm10x_tcgen05_guardrail_trap_phase_invalid_during_alloc - $__internal_0_$__cuda_sm10x_tcgen05_guardrail_trap_col_being_dealloced_not_returned_by_alloc)
$__internal_0_$__cuda_sm10x_tcgen05_guardrail_trap_col_being_dealloced_not_returned_by_alloc:
[----:B------:R-:W-:Y:S05]  /*2780*/  BPT.TRAP 0x1 ;  /* 0x000000040000795c */ /* 0x000fea0000300000 */
[----:B------:R-:W-:-:S04]  /*2790*/  IMAD.MOV.U32 R3, RZ, RZ, 0x0 ;  /* 0x00000000ff037424 */ /* 0x000fc800078e00ff */
[----:B------:R-:W-:Y:S05]  /*27a0*/  RET.REL.NODEC R2 `(gluon_tcgen05) ;  /* 0xffffffd802147950 */ /* 0x000fea0003c3ffff */
        .weak           $__internal_1_$__cuda_sm10x_tcgen05_guardrail_trap_phase_invalid_during_alloc
        .type           $__internal_1_$__cuda_sm10x_tcgen05_guardrail_trap_phase_invalid_during_alloc,@function
        .size           $__internal_1_$__cuda_sm10x_tcgen05_guardrail_trap_phase_invalid_during_alloc,($__internal_2_$__cuda_sm10x_tcgen05_guardrail_trap_unallocated_columns_being_dealloced - $__internal_1_$__cuda_sm10x_tcgen05_guardrail_trap_phase_invalid_during_alloc)
$__internal_1_$__cuda_sm10x_tcgen05_guardrail_trap_phase_invalid_during_alloc:
[----:B------:R-:W-:Y:S05]  /*27b0*/  BPT.TRAP 0x1 ;  /* 0x000000040000795c */ /* 0x000fea0000300000 */
[----:B------:R-:W-:-:S04]  /*27c0*/  IMAD.MOV.U32 R3, RZ, RZ, 0x0 ;  /* 0x00000000ff037424 */ /* 0x000fc800078e00ff */
[----:B------:R-:W-:Y:S05]  /*27d0*/  RET.REL.NODEC R2 `(gluon_tcgen05) ;  /* 0xffffffd802087950 */ /* 0x000fea0003c3ffff */
        .weak           $__internal_2_$__cuda_sm10x_tcgen05_guardrail_trap_unallocated_columns_being_dealloced
        .type           $__internal_2_$__cuda_sm10x_tcgen05_guardrail_trap_unallocated_columns_being_dealloced,@function
        .size           $__internal_2_$__cuda_sm10x_tcgen05_guardrail_trap_unallocated_columns_being_dealloced,(.L_x_78 - $__internal_2_$__cuda_sm10x_tcgen05_guardrail_trap_unallocated_columns_being_dealloced)
$__internal_2_$__cuda_sm10x_tcgen05_guardrail_trap_unallocated_columns_being_dealloced:
[----:B------:R-:W-:Y:S05]  /*27e0*/  BPT.TRAP 0x1 ;  /* 0x000000040000795c */ /* 0x000fea0000300000 */
[----:B------:R-:W-:-:S04]  /*27f0*/  IMAD.MOV.U32 R3, RZ, RZ, 0x0 ;  /* 0x00000000ff037424 */ /* 0x000fc800078e00ff */
[----:B------:R-:W-:Y:S05]  /*2800*/  RET.REL.NODEC R2 `(gluon_tcgen05) ;  /* 0xffffffd402fc7950 */ /* 0x000fea0003c3ffff */
.L_x_75:
[----:B------:R-:W-:-:S00]  /*2810*/  BRA `(.L_x_75) ;  /* 0xfffffffc00fc7947 */ /* 0x000fc0000383ffff */
[----:B------:R-:W-:-:S00]  /*2820*/  NOP ;  /* 0x0000000000007918 */ /* 0x000fc00000000000 */
        /* <DEDUP_REMOVED lines=13> */
.L_x_78:


//--------------------- .nv.shared.gluon_tcgen05  --------------------------
	.section	.nv.shared.gluon_tcgen05,"aw",@nobits
	.sectionflags	@""
	.align	16
	.zero		1024


//--------------------- .nv.shared.reserved.0     --------------------------
	.section	.nv.shared.reserved.0,"aw",@nobits
	.align	8
	.weak		__nv_reservedSMEM_offset_0_alias
	.size		__nv_reservedSMEM_offset_0_alias, 0, 64
	.other		__nv_reservedSMEM_offset_0_alias,@"STO_CUDA_RESERVED_SHARED STV_DEFAULT"
__nv_reservedSMEM_offset_0_alias:
	.zero		0
.nv.shared.reserved.0:
	.zero		64
	.weak		__nv_reservedSMEM_allocation_phase
	.type		__nv_reservedSMEM_allocation_phase,@object
	.size		__nv_reservedSMEM_allocation_phase,(.L_0 - __nv_reservedSMEM_allocation_phase)
__nv_reservedSMEM_allocation_phase:
	.zero		1
.L_0:
	.zero		7
	.weak		__nv_reservedSMEM_devtool_atexit_pc
	.type		__nv_reservedSMEM_devtool_atexit_pc,@object
	.size		__nv_reservedSMEM_devtool_atexit_pc,(__nv_reservedSMEM_allocation_mask - __nv_reservedSMEM_devtool_atexit_pc)
__nv_reservedSMEM_devtool_atexit_pc:
	.zero		8
	.weak		__nv_reservedSMEM_allocation_mask
	.type		__nv_reservedSMEM_allocation_mask,@object
	.size		__nv_reservedSMEM_allocation_mask,(.L_2 - __nv_reservedSMEM_allocation_mask)
__nv_reservedSMEM_allocation_mask:
	.zero		4
.L_2:


//--------------------- .nv.constant0.gluon_tcgen05 --------------------------
	.section	.nv.constant0.gluon_tcgen05,"a",@progbits
	.sectionflags	@""
	.align	4
.nv.constant0.gluon_tcgen05:
	.zero		976


//--------------------- SYMBOLS --------------------------

	.type		.nv.reservedSmem.offset0,@object
	.size		.nv.reservedSmem.offset0,0x4
	.type		.nv.reservedSmem.cap,@object
	.size		.nv.reservedSmem.cap,0x4
